//
// Generated by NVIDIA NVVM Compiler
//
// Compiler Build ID: CL-36424714
// Cuda compilation tools, release 13.0, V13.0.88
// Based on NVVM 20.0.0
//

.version 9.0
.target sm_100
.address_size 64

	// .globl	_Z16CudaCalculationsx
.extern .func  (.param .b32 func_retval0) vprintf
(
	.param .b64 vprintf_param_0,
	.param .b64 vprintf_param_1
)
;
.global .align 1 .b8 $str[38] = {68, 101, 99, 105, 115, 105, 111, 110, 58, 32, 100, 101, 103, 114, 101, 101, 32, 45, 32, 37, 100, 10, 110, 117, 109, 98, 101, 114, 32, 45, 32, 37, 108, 108, 100, 59, 32};
.global .align 1 .b8 $str$1[37] = {68, 101, 99, 105, 115, 105, 111, 110, 58, 32, 100, 101, 103, 114, 101, 101, 32, 45, 32, 37, 100, 44, 32, 110, 117, 109, 98, 101, 114, 32, 45, 32, 37, 100, 59, 32};

.visible .entry _Z16CudaCalculationsx(
	.param .u64 _Z16CudaCalculationsx_param_0
)
{
	.local .align 16 .b8 	__local_depot0[16];
	.reg .b64 	%SP;
	.reg .b64 	%SPL;
	.reg .pred 	%p<55>;
	.reg .b32 	%r<62>;
	.reg .b32 	%f<153>;
	.reg .b64 	%rd<50>;
	.reg .b64 	%fd<3>;

	mov.u64 	%SPL, __local_depot0;
	cvta.local.u64 	%SP, %SPL;
	ld.param.u64 	%rd21, [_Z16CudaCalculationsx_param_0];
	mov.u32 	%r18, %tid.x;
	add.s32 	%r19, %r18, 1;
	cvt.u64.u32 	%rd22, %r19;
	add.s64 	%rd1, %rd21, %rd22;
	setp.lt.s64 	%p2, %rd1, 2;
	mov.b32 	%r56, 0;
	@%p2 bra 	$L__BB0_3;
	mov.b32 	%r56, 0;
	mov.u64 	%rd40, %rd1;
$L__BB0_2:
	mul.hi.u64 	%rd23, %rd40, -3689348814741910323;
	shr.u64 	%rd3, %rd23, 3;
	add.s32 	%r56, %r56, 1;
	setp.gt.u64 	%p3, %rd40, 19;
	mov.u64 	%rd40, %rd3;
	@%p3 bra 	$L__BB0_2;
$L__BB0_3:
	setp.lt.s32 	%p4, %r56, 0;
	mov.b64 	%rd49, 1;
	@%p4 bra 	$L__BB0_19;
	add.s32 	%r2, %r56, -2;
	mov.b64 	%rd49, 1;
	mov.b32 	%r57, 0;
	mov.u64 	%rd42, %rd1;
$L__BB0_5:
	add.s32 	%r7, %r56, -1;
	mov.b64 	%rd46, 1;
	setp.eq.s32 	%p5, %r56, 0;
	@%p5 bra 	$L__BB0_15;
	setp.eq.s32 	%p6, %r56, 1;
	@%p6 bra 	$L__BB0_14;
	and.b32  	%r8, %r7, 3;
	sub.s32 	%r22, %r2, %r57;
	setp.lt.u32 	%p7, %r22, 3;
	mov.b64 	%rd45, 100;
	@%p7 bra 	$L__BB0_11;
	and.b32  	%r23, %r7, -4;
	neg.s32 	%r59, %r23;
	mov.b64 	%rd46, 10;
$L__BB0_9:
	mov.u64 	%rd6, %rd46;
	mul.lo.s64 	%rd46, %rd6, 10000;
	add.s32 	%r59, %r59, 4;
	setp.ne.s32 	%p8, %r59, 0;
	@%p8 bra 	$L__BB0_9;
	mul.lo.s64 	%rd45, %rd6, 100000;
$L__BB0_11:
	setp.eq.s32 	%p9, %r8, 0;
	@%p9 bra 	$L__BB0_15;
	setp.eq.s32 	%p10, %r8, 1;
	mov.u64 	%rd46, %rd45;
	@%p10 bra 	$L__BB0_15;
	setp.eq.s32 	%p11, %r8, 2;
	selp.b64 	%rd31, 10, 100, %p11;
	mul.lo.s64 	%rd46, %rd45, %rd31;
	bra.uni 	$L__BB0_15;
$L__BB0_14:
	mov.b64 	%rd46, 10;
$L__BB0_15:
	or.b64  	%rd32, %rd42, %rd46;
	and.b64  	%rd33, %rd32, -4294967296;
	setp.ne.s64 	%p12, %rd33, 0;
	@%p12 bra 	$L__BB0_17;
	cvt.u32.u64 	%r24, %rd46;
	cvt.u32.u64 	%r25, %rd42;
	div.u32 	%r26, %r25, %r24;
	mul.lo.s32 	%r27, %r26, %r24;
	sub.s32 	%r28, %r25, %r27;
	cvt.u64.u32 	%rd47, %r26;
	cvt.u64.u32 	%rd42, %r28;
	bra.uni 	$L__BB0_18;
$L__BB0_17:
	div.s64 	%rd47, %rd42, %rd46;
	mul.lo.s64 	%rd34, %rd47, %rd46;
	sub.s64 	%rd42, %rd42, %rd34;
$L__BB0_18:
	max.u64 	%rd35, %rd47, 1;
	mul.lo.s64 	%rd49, %rd35, %rd49;
	setp.ne.s32 	%p13, %r56, 0;
	add.s32 	%r57, %r57, 1;
	mov.u32 	%r56, %r7;
	@%p13 bra 	$L__BB0_5;
$L__BB0_19:
	cvt.rn.f32.s64 	%f1, %rd49;
	abs.f32 	%f26, %f1;
	setp.lt.f32 	%p14, %f26, 0f00800000;
	mul.f32 	%f27, %f26, 0f4B800000;
	selp.f32 	%f28, %f27, %f26, %p14;
	selp.f32 	%f29, 0fC1C00000, 0f00000000, %p14;
	mov.b32 	%r30, %f28;
	add.s32 	%r31, %r30, -1060439283;
	and.b32  	%r32, %r31, -8388608;
	sub.s32 	%r33, %r30, %r32;
	mov.b32 	%f30, %r33;
	cvt.rn.f32.s32 	%f31, %r32;
	fma.rn.f32 	%f32, %f31, 0f34000000, %f29;
	add.f32 	%f33, %f30, 0fBF800000;
	add.f32 	%f34, %f30, 0f3F800000;
	rcp.approx.ftz.f32 	%f35, %f34;
	add.f32 	%f36, %f33, %f33;
	mul.f32 	%f37, %f36, %f35;
	mul.f32 	%f38, %f37, %f37;
	sub.f32 	%f39, %f33, %f37;
	add.f32 	%f40, %f39, %f39;
	neg.f32 	%f41, %f37;
	fma.rn.f32 	%f42, %f41, %f33, %f40;
	mul.rn.f32 	%f43, %f35, %f42;
	fma.rn.f32 	%f44, %f38, 0f3A2C32E4, 0f3B52E7DB;
	fma.rn.f32 	%f45, %f44, %f38, 0f3C93BB73;
	fma.rn.f32 	%f46, %f45, %f38, 0f3DF6384F;
	mul.rn.f32 	%f47, %f46, %f38;
	fma.rn.f32 	%f48, %f37, 0f3FB8AA3B, %f32;
	sub.f32 	%f49, %f32, %f48;
	fma.rn.f32 	%f50, %f37, 0f3FB8AA3B, %f49;
	fma.rn.f32 	%f51, %f43, 0f3FB8AA3B, %f50;
	fma.rn.f32 	%f52, %f37, 0f32A55E34, %f51;
	mul.f32 	%f53, %f47, 0f40400000;
	fma.rn.f32 	%f54, %f53, %f43, %f52;
	fma.rn.f32 	%f55, %f47, %f37, %f54;
	add.rn.f32 	%f3, %f48, %f55;
	neg.f32 	%f56, %f48;
	add.rn.f32 	%f57, %f3, %f56;
	neg.f32 	%f58, %f57;
	add.rn.f32 	%f4, %f55, %f58;
	setp.eq.s64 	%p15, %rd49, 0;
	setp.eq.f32 	%p16, %f26, 0f7F800000;
	or.pred  	%p1, %p15, %p16;
	add.f32 	%f5, %f1, %f1;
	mov.b32 	%r34, %f5;
	and.b32  	%r35, %r34, 2147483647;
	mov.b32 	%f6, %r35;
	mov.b32 	%r60, 2;
	not.pred 	%p26, %p1;
$L__BB0_20:
	mov.u32 	%r61, %r60;
	setp.eq.s64 	%p17, %rd49, 1;
	cvt.rn.f64.u32 	%fd1, %r61;
	rcp.rn.f64 	%fd2, %fd1;
	cvt.rn.f32.f64 	%f60, %fd2;
	mul.f32 	%f61, %f60, 0f3F000000;
	cvt.rzi.f32.f32 	%f62, %f61;
	add.f32 	%f63, %f62, %f62;
	sub.f32 	%f64, %f60, %f63;
	abs.f32 	%f8, %f64;
	mul.rn.f32 	%f65, %f3, %f60;
	neg.f32 	%f66, %f65;
	fma.rn.f32 	%f67, %f3, %f60, %f66;
	fma.rn.f32 	%f68, %f4, %f60, %f67;
	cvt.rni.f32.f32 	%f69, %f65;
	sub.f32 	%f70, %f65, %f69;
	add.f32 	%f71, %f70, %f68;
	fma.rn.f32 	%f72, %f71, 0f391FCB8E, 0f3AAF85ED;
	fma.rn.f32 	%f73, %f72, %f71, 0f3C1D9856;
	fma.rn.f32 	%f74, %f73, %f71, 0f3D6357BB;
	fma.rn.f32 	%f75, %f74, %f71, 0f3E75FDEC;
	fma.rn.f32 	%f76, %f75, %f71, 0f3F317218;
	fma.rn.f32 	%f77, %f76, %f71, 0f3F800000;
	cvt.rzi.s32.f32 	%r36, %f69;
	setp.gt.f32 	%p18, %f69, 0f00000000;
	selp.b32 	%r37, 0, -2097152000, %p18;
	add.s32 	%r38, %r37, 2130706432;
	mov.b32 	%f78, %r38;
	mul.f32 	%f79, %f77, %f78;
	shl.b32 	%r39, %r36, 23;
	sub.s32 	%r40, %r39, %r37;
	mov.b32 	%f80, %r40;
	mul.f32 	%f81, %f79, %f80;
	abs.f32 	%f82, %f65;
	setp.gt.f32 	%p19, %f82, 0f43180000;
	setp.lt.f32 	%p20, %f65, 0f00000000;
	selp.f32 	%f83, 0f00000000, 0f7F800000, %p20;
	selp.f32 	%f9, %f83, %f81, %p19;
	setp.eq.f32 	%p21, %f60, 0f00000000;
	or.pred  	%p22, %p17, %p21;
	mov.f32 	%f151, 0f3F800000;
	@%p22 bra 	$L__BB0_27;
	setp.num.f32 	%p23, %f26, %f26;
	abs.f32 	%f84, %f60;
	setp.num.f32 	%p24, %f84, %f84;
	and.pred  	%p25, %p23, %p24;
	@%p25 bra 	$L__BB0_23;
	add.rn.f32 	%f151, %f1, %f60;
	bra.uni 	$L__BB0_27;
$L__BB0_23:
	@%p26 bra 	$L__BB0_25;
	setp.neu.f32 	%p34, %f8, 0f3F800000;
	selp.f32 	%f151, %f6, %f5, %p34;
	bra.uni 	$L__BB0_27;
$L__BB0_25:
	setp.gt.s64 	%p27, %rd49, -1;
	setp.eq.s64 	%p28, %rd49, -1;
	setp.eq.f32 	%p29, %f84, 0f7F800000;
	and.pred  	%p30, %p28, %p29;
	or.pred  	%p31, %p30, %p27;
	selp.f32 	%f151, 0f3F800000, %f9, %p30;
	@%p31 bra 	$L__BB0_27;
	setp.neu.f32 	%p32, %f8, 0f3F800000;
	neg.f32 	%f85, %f9;
	selp.f32 	%f86, %f9, %f85, %p32;
	cvt.rmi.f32.f32 	%f87, %f60;
	setp.neu.f32 	%p33, %f87, %f60;
	selp.f32 	%f151, 0f7FFFFFFF, %f86, %p33;
$L__BB0_27:
	cvt.rzi.s32.f32 	%r14, %f151;
	cvt.rn.f32.s32 	%f16, %r14;
	cvt.rn.f32.u32 	%f17, %r61;
	mul.f32 	%f89, %f17, 0f3F000000;
	cvt.rzi.f32.f32 	%f90, %f89;
	add.f32 	%f91, %f90, %f90;
	sub.f32 	%f92, %f17, %f91;
	abs.f32 	%f18, %f92;
	abs.f32 	%f19, %f16;
	setp.lt.f32 	%p35, %f19, 0f00800000;
	mul.f32 	%f93, %f19, 0f4B800000;
	selp.f32 	%f94, %f93, %f19, %p35;
	selp.f32 	%f95, 0fC1C00000, 0f00000000, %p35;
	mov.b32 	%r41, %f94;
	add.s32 	%r42, %r41, -1060439283;
	and.b32  	%r43, %r42, -8388608;
	sub.s32 	%r44, %r41, %r43;
	mov.b32 	%f96, %r44;
	cvt.rn.f32.s32 	%f97, %r43;
	fma.rn.f32 	%f98, %f97, 0f34000000, %f95;
	add.f32 	%f99, %f96, 0fBF800000;
	add.f32 	%f100, %f96, 0f3F800000;
	rcp.approx.ftz.f32 	%f101, %f100;
	add.f32 	%f102, %f99, %f99;
	mul.f32 	%f103, %f102, %f101;
	mul.f32 	%f104, %f103, %f103;
	sub.f32 	%f105, %f99, %f103;
	add.f32 	%f106, %f105, %f105;
	neg.f32 	%f107, %f103;
	fma.rn.f32 	%f108, %f107, %f99, %f106;
	mul.rn.f32 	%f109, %f101, %f108;
	fma.rn.f32 	%f110, %f104, 0f3A2C32E4, 0f3B52E7DB;
	fma.rn.f32 	%f111, %f110, %f104, 0f3C93BB73;
	fma.rn.f32 	%f112, %f111, %f104, 0f3DF6384F;
	mul.rn.f32 	%f113, %f112, %f104;
	fma.rn.f32 	%f114, %f103, 0f3FB8AA3B, %f98;
	sub.f32 	%f115, %f98, %f114;
	fma.rn.f32 	%f116, %f103, 0f3FB8AA3B, %f115;
	fma.rn.f32 	%f117, %f109, 0f3FB8AA3B, %f116;
	fma.rn.f32 	%f118, %f103, 0f32A55E34, %f117;
	mul.f32 	%f119, %f113, 0f40400000;
	fma.rn.f32 	%f120, %f119, %f109, %f118;
	fma.rn.f32 	%f121, %f113, %f103, %f120;
	add.rn.f32 	%f122, %f114, %f121;
	neg.f32 	%f123, %f114;
	add.rn.f32 	%f124, %f122, %f123;
	neg.f32 	%f125, %f124;
	add.rn.f32 	%f126, %f121, %f125;
	mul.rn.f32 	%f127, %f122, %f17;
	neg.f32 	%f128, %f127;
	fma.rn.f32 	%f129, %f122, %f17, %f128;
	fma.rn.f32 	%f130, %f126, %f17, %f129;
	cvt.rni.f32.f32 	%f131, %f127;
	sub.f32 	%f132, %f127, %f131;
	add.f32 	%f133, %f132, %f130;
	fma.rn.f32 	%f134, %f133, 0f391FCB8E, 0f3AAF85ED;
	fma.rn.f32 	%f135, %f134, %f133, 0f3C1D9856;
	fma.rn.f32 	%f136, %f135, %f133, 0f3D6357BB;
	fma.rn.f32 	%f137, %f136, %f133, 0f3E75FDEC;
	fma.rn.f32 	%f138, %f137, %f133, 0f3F317218;
	fma.rn.f32 	%f139, %f138, %f133, 0f3F800000;
	cvt.rzi.s32.f32 	%r45, %f131;
	setp.gt.f32 	%p36, %f131, 0f00000000;
	selp.b32 	%r46, 0, -2097152000, %p36;
	add.s32 	%r47, %r46, 2130706432;
	mov.b32 	%f140, %r47;
	mul.f32 	%f141, %f139, %f140;
	shl.b32 	%r48, %r45, 23;
	sub.s32 	%r49, %r48, %r46;
	mov.b32 	%f142, %r49;
	mul.f32 	%f143, %f141, %f142;
	abs.f32 	%f144, %f127;
	setp.gt.f32 	%p37, %f144, 0f43180000;
	setp.lt.f32 	%p38, %f127, 0f00000000;
	selp.f32 	%f145, 0f00000000, 0f7F800000, %p38;
	selp.f32 	%f20, %f145, %f143, %p37;
	setp.eq.s32 	%p39, %r14, 1;
	mov.f32 	%f152, 0f3F800000;
	@%p39 bra 	$L__BB0_35;
	setp.num.f32 	%p40, %f19, %f19;
	abs.f32 	%f146, %f17;
	setp.num.f32 	%p41, %f146, %f146;
	and.pred  	%p42, %p40, %p41;
	@%p42 bra 	$L__BB0_30;
	add.rn.f32 	%f152, %f16, %f17;
	bra.uni 	$L__BB0_35;
$L__BB0_30:
	setp.ne.s32 	%p43, %r14, 0;
	setp.neu.f32 	%p44, %f19, 0f7F800000;
	and.pred  	%p45, %p43, %p44;
	@%p45 bra 	$L__BB0_32;
	setp.neu.f32 	%p51, %f18, 0f3F800000;
	add.f32 	%f149, %f16, %f16;
	mov.b32 	%r50, %f149;
	and.b32  	%r51, %r50, 2147483647;
	mov.b32 	%f150, %r51;
	selp.f32 	%f152, %f150, %f149, %p51;
	bra.uni 	$L__BB0_35;
$L__BB0_32:
	setp.eq.s32 	%p46, %r14, -1;
	setp.eq.f32 	%p47, %f146, 0f7F800000;
	and.pred  	%p48, %p46, %p47;
	@%p48 bra 	$L__BB0_35;
	setp.gt.s32 	%p49, %r14, -1;
	mov.f32 	%f152, %f20;
	@%p49 bra 	$L__BB0_35;
	setp.neu.f32 	%p50, %f18, 0f3F800000;
	neg.f32 	%f148, %f20;
	selp.f32 	%f152, %f20, %f148, %p50;
$L__BB0_35:
	setp.eq.f32 	%p52, %f152, %f1;
	@%p52 bra 	$L__BB0_37;
	add.s32 	%r60, %r61, 1;
	setp.ne.s32 	%p53, %r60, 9;
	mov.b32 	%r61, 0;
	@%p53 bra 	$L__BB0_20;
$L__BB0_37:
	setp.eq.s32 	%p54, %r61, 0;
	@%p54 bra 	$L__BB0_39;
	add.u64 	%rd36, %SP, 0;
	add.u64 	%rd37, %SPL, 0;
	st.local.u32 	[%rd37], %r61;
	st.local.u64 	[%rd37+8], %rd1;
	mov.u64 	%rd38, $str;
	cvta.global.u64 	%rd39, %rd38;
	{ // callseq 0, 0
	.param .b64 param0;
	st.param.b64 	[param0], %rd39;
	.param .b64 param1;
	st.param.b64 	[param1], %rd36;
	.param .b32 retval0;
	call.uni (retval0), 
	vprintf, 
	(
	param0, 
	param1
	);
	ld.param.b32 	%r53, [retval0];
	} // callseq 0
$L__BB0_39:
	ret;

}
	// .globl	_Z17CudaCalculations1x
.visible .entry _Z17CudaCalculations1x(
	.param .u64 _Z17CudaCalculations1x_param_0
)
{
	.local .align 16 .b8 	__local_depot1[16];
	.reg .b64 	%SP;
	.reg .b64 	%SPL;
	.reg .pred 	%p<55>;
	.reg .b32 	%r<60>;
	.reg .b32 	%f<153>;
	.reg .b64 	%rd<52>;
	.reg .b64 	%fd<3>;

	mov.u64 	%SPL, __local_depot1;
	cvta.local.u64 	%SP, %SPL;
	ld.param.u64 	%rd23, [_Z17CudaCalculations1x_param_0];
	add.s64 	%rd41, %rd23, 1;
$L__BB1_1:
	add.s64 	%rd3, %rd41, 1;
	setp.lt.s64 	%p2, %rd41, 1;
	mov.b32 	%r54, 0;
	@%p2 bra 	$L__BB1_4;
	mov.b32 	%r54, 0;
	mov.u64 	%rd42, %rd3;
$L__BB1_3:
	mul.hi.u64 	%rd24, %rd42, -3689348814741910323;
	shr.u64 	%rd5, %rd24, 3;
	add.s32 	%r54, %r54, 1;
	setp.gt.u64 	%p3, %rd42, 19;
	mov.u64 	%rd42, %rd5;
	@%p3 bra 	$L__BB1_3;
$L__BB1_4:
	setp.lt.s32 	%p4, %r54, 0;
	mov.b64 	%rd51, 1;
	@%p4 bra 	$L__BB1_20;
	add.s32 	%r2, %r54, -2;
	mov.b64 	%rd51, 1;
	mov.b32 	%r55, 0;
	mov.u64 	%rd44, %rd3;
$L__BB1_6:
	add.s32 	%r7, %r54, -1;
	mov.b64 	%rd48, 1;
	setp.eq.s32 	%p5, %r54, 0;
	@%p5 bra 	$L__BB1_16;
	setp.eq.s32 	%p6, %r54, 1;
	@%p6 bra 	$L__BB1_15;
	and.b32  	%r8, %r7, 3;
	sub.s32 	%r20, %r2, %r55;
	setp.lt.u32 	%p7, %r20, 3;
	mov.b64 	%rd47, 100;
	@%p7 bra 	$L__BB1_12;
	and.b32  	%r21, %r7, -4;
	neg.s32 	%r57, %r21;
	mov.b64 	%rd48, 10;
$L__BB1_10:
	mov.u64 	%rd8, %rd48;
	mul.lo.s64 	%rd48, %rd8, 10000;
	add.s32 	%r57, %r57, 4;
	setp.ne.s32 	%p8, %r57, 0;
	@%p8 bra 	$L__BB1_10;
	mul.lo.s64 	%rd47, %rd8, 100000;
$L__BB1_12:
	setp.eq.s32 	%p9, %r8, 0;
	@%p9 bra 	$L__BB1_16;
	setp.eq.s32 	%p10, %r8, 1;
	mov.u64 	%rd48, %rd47;
	@%p10 bra 	$L__BB1_16;
	setp.eq.s32 	%p11, %r8, 2;
	selp.b64 	%rd32, 10, 100, %p11;
	mul.lo.s64 	%rd48, %rd47, %rd32;
	bra.uni 	$L__BB1_16;
$L__BB1_15:
	mov.b64 	%rd48, 10;
$L__BB1_16:
	or.b64  	%rd33, %rd44, %rd48;
	and.b64  	%rd34, %rd33, -4294967296;
	setp.ne.s64 	%p12, %rd34, 0;
	@%p12 bra 	$L__BB1_18;
	cvt.u32.u64 	%r22, %rd48;
	cvt.u32.u64 	%r23, %rd44;
	div.u32 	%r24, %r23, %r22;
	mul.lo.s32 	%r25, %r24, %r22;
	sub.s32 	%r26, %r23, %r25;
	cvt.u64.u32 	%rd49, %r24;
	cvt.u64.u32 	%rd44, %r26;
	bra.uni 	$L__BB1_19;
$L__BB1_18:
	div.s64 	%rd49, %rd44, %rd48;
	mul.lo.s64 	%rd35, %rd49, %rd48;
	sub.s64 	%rd44, %rd44, %rd35;
$L__BB1_19:
	max.u64 	%rd36, %rd49, 1;
	mul.lo.s64 	%rd51, %rd36, %rd51;
	setp.ne.s32 	%p13, %r54, 0;
	add.s32 	%r55, %r55, 1;
	mov.u32 	%r54, %r7;
	@%p13 bra 	$L__BB1_6;
$L__BB1_20:
	cvt.rn.f32.s64 	%f1, %rd51;
	abs.f32 	%f26, %f1;
	setp.lt.f32 	%p14, %f26, 0f00800000;
	mul.f32 	%f27, %f26, 0f4B800000;
	selp.f32 	%f28, %f27, %f26, %p14;
	selp.f32 	%f29, 0fC1C00000, 0f00000000, %p14;
	mov.b32 	%r28, %f28;
	add.s32 	%r29, %r28, -1060439283;
	and.b32  	%r30, %r29, -8388608;
	sub.s32 	%r31, %r28, %r30;
	mov.b32 	%f30, %r31;
	cvt.rn.f32.s32 	%f31, %r30;
	fma.rn.f32 	%f32, %f31, 0f34000000, %f29;
	add.f32 	%f33, %f30, 0fBF800000;
	add.f32 	%f34, %f30, 0f3F800000;
	rcp.approx.ftz.f32 	%f35, %f34;
	add.f32 	%f36, %f33, %f33;
	mul.f32 	%f37, %f36, %f35;
	mul.f32 	%f38, %f37, %f37;
	sub.f32 	%f39, %f33, %f37;
	add.f32 	%f40, %f39, %f39;
	neg.f32 	%f41, %f37;
	fma.rn.f32 	%f42, %f41, %f33, %f40;
	mul.rn.f32 	%f43, %f35, %f42;
	fma.rn.f32 	%f44, %f38, 0f3A2C32E4, 0f3B52E7DB;
	fma.rn.f32 	%f45, %f44, %f38, 0f3C93BB73;
	fma.rn.f32 	%f46, %f45, %f38, 0f3DF6384F;
	mul.rn.f32 	%f47, %f46, %f38;
	fma.rn.f32 	%f48, %f37, 0f3FB8AA3B, %f32;
	sub.f32 	%f49, %f32, %f48;
	fma.rn.f32 	%f50, %f37, 0f3FB8AA3B, %f49;
	fma.rn.f32 	%f51, %f43, 0f3FB8AA3B, %f50;
	fma.rn.f32 	%f52, %f37, 0f32A55E34, %f51;
	mul.f32 	%f53, %f47, 0f40400000;
	fma.rn.f32 	%f54, %f53, %f43, %f52;
	fma.rn.f32 	%f55, %f47, %f37, %f54;
	add.rn.f32 	%f3, %f48, %f55;
	neg.f32 	%f56, %f48;
	add.rn.f32 	%f57, %f3, %f56;
	neg.f32 	%f58, %f57;
	add.rn.f32 	%f4, %f55, %f58;
	setp.eq.s64 	%p15, %rd51, 0;
	setp.eq.f32 	%p16, %f26, 0f7F800000;
	or.pred  	%p1, %p15, %p16;
	add.f32 	%f5, %f1, %f1;
	mov.b32 	%r32, %f5;
	and.b32  	%r33, %r32, 2147483647;
	mov.b32 	%f6, %r33;
	mov.b32 	%r58, 2;
	not.pred 	%p26, %p1;
$L__BB1_21:
	mov.u32 	%r59, %r58;
	setp.eq.s64 	%p17, %rd51, 1;
	cvt.rn.f64.u32 	%fd1, %r59;
	rcp.rn.f64 	%fd2, %fd1;
	cvt.rn.f32.f64 	%f60, %fd2;
	mul.f32 	%f61, %f60, 0f3F000000;
	cvt.rzi.f32.f32 	%f62, %f61;
	add.f32 	%f63, %f62, %f62;
	sub.f32 	%f64, %f60, %f63;
	abs.f32 	%f8, %f64;
	mul.rn.f32 	%f65, %f3, %f60;
	neg.f32 	%f66, %f65;
	fma.rn.f32 	%f67, %f3, %f60, %f66;
	fma.rn.f32 	%f68, %f4, %f60, %f67;
	cvt.rni.f32.f32 	%f69, %f65;
	sub.f32 	%f70, %f65, %f69;
	add.f32 	%f71, %f70, %f68;
	fma.rn.f32 	%f72, %f71, 0f391FCB8E, 0f3AAF85ED;
	fma.rn.f32 	%f73, %f72, %f71, 0f3C1D9856;
	fma.rn.f32 	%f74, %f73, %f71, 0f3D6357BB;
	fma.rn.f32 	%f75, %f74, %f71, 0f3E75FDEC;
	fma.rn.f32 	%f76, %f75, %f71, 0f3F317218;
	fma.rn.f32 	%f77, %f76, %f71, 0f3F800000;
	cvt.rzi.s32.f32 	%r34, %f69;
	setp.gt.f32 	%p18, %f69, 0f00000000;
	selp.b32 	%r35, 0, -2097152000, %p18;
	add.s32 	%r36, %r35, 2130706432;
	mov.b32 	%f78, %r36;
	mul.f32 	%f79, %f77, %f78;
	shl.b32 	%r37, %r34, 23;
	sub.s32 	%r38, %r37, %r35;
	mov.b32 	%f80, %r38;
	mul.f32 	%f81, %f79, %f80;
	abs.f32 	%f82, %f65;
	setp.gt.f32 	%p19, %f82, 0f43180000;
	setp.lt.f32 	%p20, %f65, 0f00000000;
	selp.f32 	%f83, 0f00000000, 0f7F800000, %p20;
	selp.f32 	%f9, %f83, %f81, %p19;
	setp.eq.f32 	%p21, %f60, 0f00000000;
	or.pred  	%p22, %p17, %p21;
	mov.f32 	%f151, 0f3F800000;
	@%p22 bra 	$L__BB1_28;
	setp.num.f32 	%p23, %f26, %f26;
	abs.f32 	%f84, %f60;
	setp.num.f32 	%p24, %f84, %f84;
	and.pred  	%p25, %p23, %p24;
	@%p25 bra 	$L__BB1_24;
	add.rn.f32 	%f151, %f1, %f60;
	bra.uni 	$L__BB1_28;
$L__BB1_24:
	@%p26 bra 	$L__BB1_26;
	setp.neu.f32 	%p34, %f8, 0f3F800000;
	selp.f32 	%f151, %f6, %f5, %p34;
	bra.uni 	$L__BB1_28;
$L__BB1_26:
	setp.gt.s64 	%p27, %rd51, -1;
	setp.eq.s64 	%p28, %rd51, -1;
	setp.eq.f32 	%p29, %f84, 0f7F800000;
	and.pred  	%p30, %p28, %p29;
	or.pred  	%p31, %p30, %p27;
	selp.f32 	%f151, 0f3F800000, %f9, %p30;
	@%p31 bra 	$L__BB1_28;
	setp.neu.f32 	%p32, %f8, 0f3F800000;
	neg.f32 	%f85, %f9;
	selp.f32 	%f86, %f9, %f85, %p32;
	cvt.rmi.f32.f32 	%f87, %f60;
	setp.neu.f32 	%p33, %f87, %f60;
	selp.f32 	%f151, 0f7FFFFFFF, %f86, %p33;
$L__BB1_28:
	cvt.rzi.s32.f32 	%r14, %f151;
	cvt.rn.f32.s32 	%f16, %r14;
	cvt.rn.f32.u32 	%f17, %r59;
	mul.f32 	%f89, %f17, 0f3F000000;
	cvt.rzi.f32.f32 	%f90, %f89;
	add.f32 	%f91, %f90, %f90;
	sub.f32 	%f92, %f17, %f91;
	abs.f32 	%f18, %f92;
	abs.f32 	%f19, %f16;
	setp.lt.f32 	%p35, %f19, 0f00800000;
	mul.f32 	%f93, %f19, 0f4B800000;
	selp.f32 	%f94, %f93, %f19, %p35;
	selp.f32 	%f95, 0fC1C00000, 0f00000000, %p35;
	mov.b32 	%r39, %f94;
	add.s32 	%r40, %r39, -1060439283;
	and.b32  	%r41, %r40, -8388608;
	sub.s32 	%r42, %r39, %r41;
	mov.b32 	%f96, %r42;
	cvt.rn.f32.s32 	%f97, %r41;
	fma.rn.f32 	%f98, %f97, 0f34000000, %f95;
	add.f32 	%f99, %f96, 0fBF800000;
	add.f32 	%f100, %f96, 0f3F800000;
	rcp.approx.ftz.f32 	%f101, %f100;
	add.f32 	%f102, %f99, %f99;
	mul.f32 	%f103, %f102, %f101;
	mul.f32 	%f104, %f103, %f103;
	sub.f32 	%f105, %f99, %f103;
	add.f32 	%f106, %f105, %f105;
	neg.f32 	%f107, %f103;
	fma.rn.f32 	%f108, %f107, %f99, %f106;
	mul.rn.f32 	%f109, %f101, %f108;
	fma.rn.f32 	%f110, %f104, 0f3A2C32E4, 0f3B52E7DB;
	fma.rn.f32 	%f111, %f110, %f104, 0f3C93BB73;
	fma.rn.f32 	%f112, %f111, %f104, 0f3DF6384F;
	mul.rn.f32 	%f113, %f112, %f104;
	fma.rn.f32 	%f114, %f103, 0f3FB8AA3B, %f98;
	sub.f32 	%f115, %f98, %f114;
	fma.rn.f32 	%f116, %f103, 0f3FB8AA3B, %f115;
	fma.rn.f32 	%f117, %f109, 0f3FB8AA3B, %f116;
	fma.rn.f32 	%f118, %f103, 0f32A55E34, %f117;
	mul.f32 	%f119, %f113, 0f40400000;
	fma.rn.f32 	%f120, %f119, %f109, %f118;
	fma.rn.f32 	%f121, %f113, %f103, %f120;
	add.rn.f32 	%f122, %f114, %f121;
	neg.f32 	%f123, %f114;
	add.rn.f32 	%f124, %f122, %f123;
	neg.f32 	%f125, %f124;
	add.rn.f32 	%f126, %f121, %f125;
	mul.rn.f32 	%f127, %f122, %f17;
	neg.f32 	%f128, %f127;
	fma.rn.f32 	%f129, %f122, %f17, %f128;
	fma.rn.f32 	%f130, %f126, %f17, %f129;
	cvt.rni.f32.f32 	%f131, %f127;
	sub.f32 	%f132, %f127, %f131;
	add.f32 	%f133, %f132, %f130;
	fma.rn.f32 	%f134, %f133, 0f391FCB8E, 0f3AAF85ED;
	fma.rn.f32 	%f135, %f134, %f133, 0f3C1D9856;
	fma.rn.f32 	%f136, %f135, %f133, 0f3D6357BB;
	fma.rn.f32 	%f137, %f136, %f133, 0f3E75FDEC;
	fma.rn.f32 	%f138, %f137, %f133, 0f3F317218;
	fma.rn.f32 	%f139, %f138, %f133, 0f3F800000;
	cvt.rzi.s32.f32 	%r43, %f131;
	setp.gt.f32 	%p36, %f131, 0f00000000;
	selp.b32 	%r44, 0, -2097152000, %p36;
	add.s32 	%r45, %r44, 2130706432;
	mov.b32 	%f140, %r45;
	mul.f32 	%f141, %f139, %f140;
	shl.b32 	%r46, %r43, 23;
	sub.s32 	%r47, %r46, %r44;
	mov.b32 	%f142, %r47;
	mul.f32 	%f143, %f141, %f142;
	abs.f32 	%f144, %f127;
	setp.gt.f32 	%p37, %f144, 0f43180000;
	setp.lt.f32 	%p38, %f127, 0f00000000;
	selp.f32 	%f145, 0f00000000, 0f7F800000, %p38;
	selp.f32 	%f20, %f145, %f143, %p37;
	setp.eq.s32 	%p39, %r14, 1;
	mov.f32 	%f152, 0f3F800000;
	@%p39 bra 	$L__BB1_36;
	setp.num.f32 	%p40, %f19, %f19;
	abs.f32 	%f146, %f17;
	setp.num.f32 	%p41, %f146, %f146;
	and.pred  	%p42, %p40, %p41;
	@%p42 bra 	$L__BB1_31;
	add.rn.f32 	%f152, %f16, %f17;
	bra.uni 	$L__BB1_36;
$L__BB1_31:
	setp.ne.s32 	%p43, %r14, 0;
	setp.neu.f32 	%p44, %f19, 0f7F800000;
	and.pred  	%p45, %p43, %p44;
	@%p45 bra 	$L__BB1_33;
	setp.neu.f32 	%p51, %f18, 0f3F800000;
	add.f32 	%f149, %f16, %f16;
	mov.b32 	%r48, %f149;
	and.b32  	%r49, %r48, 2147483647;
	mov.b32 	%f150, %r49;
	selp.f32 	%f152, %f150, %f149, %p51;
	bra.uni 	$L__BB1_36;
$L__BB1_33:
	setp.eq.s32 	%p46, %r14, -1;
	setp.eq.f32 	%p47, %f146, 0f7F800000;
	and.pred  	%p48, %p46, %p47;
	@%p48 bra 	$L__BB1_36;
	setp.gt.s32 	%p49, %r14, -1;
	mov.f32 	%f152, %f20;
	@%p49 bra 	$L__BB1_36;
	setp.neu.f32 	%p50, %f18, 0f3F800000;
	neg.f32 	%f148, %f20;
	selp.f32 	%f152, %f20, %f148, %p50;
$L__BB1_36:
	setp.eq.f32 	%p52, %f152, %f1;
	@%p52 bra 	$L__BB1_38;
	add.s32 	%r58, %r59, 1;
	setp.ne.s32 	%p53, %r58, 9;
	mov.b32 	%r59, 0;
	@%p53 bra 	$L__BB1_21;
$L__BB1_38:
	setp.eq.s32 	%p54, %r59, 0;
	mov.u64 	%rd41, %rd3;
	@%p54 bra 	$L__BB1_1;
	add.u64 	%rd37, %SP, 0;
	add.u64 	%rd38, %SPL, 0;
	st.local.u32 	[%rd38], %r59;
	st.local.u64 	[%rd38+8], %rd3;
	mov.u64 	%rd39, $str$1;
	cvta.global.u64 	%rd40, %rd39;
	{ // callseq 1, 0
	.param .b64 param0;
	st.param.b64 	[param0], %rd40;
	.param .b64 param1;
	st.param.b64 	[param1], %rd37;
	.param .b32 retval0;
	call.uni (retval0), 
	vprintf, 
	(
	param0, 
	param1
	);
	ld.param.b32 	%r51, [retval0];
	} // callseq 1
	ret;

}


// ===== COMPILED SASS (sm_100) =====

	.target	sm_100

	.elftype	@"ET_EXEC"


//--------------------- .note.nv.tkinfo           --------------------------
	.section	.note.nv.tkinfo,"",@"SHT_NOTE"
	.sectionflags	@"SHF_NOTE_NV_TKINFO"
	.tkinfo
        /*0018*/ 	.word	0x00000002
        /*0030*/ 	.string	""
        /*0030*/ 	.string	"ptxas"
        /*0030*/ 	.string	"Cuda compilation tools, release 13.0, V13.0.88"
        /*0030*/ 	.string	"Build cuda_13.0.r13.0/compiler.36424714_0"
        /*0030*/ 	.string	"-arch sm_100 -m 64 "



//--------------------- .note.nv.cuinfo           --------------------------
	.section	.note.nv.cuinfo,"",@"SHT_NOTE"
	.sectionflags	@"SHF_NOTE_NV_CUINFO"
        /*0018*/ 	.short	0x0002
        /*001a*/ 	.short	0x0064
        /*001c*/ 	.short	0x0082
	.zero		2


//--------------------- .nv.info                  --------------------------
	.section	.nv.info,"",@"SHT_CUDA_INFO"
	.align	4


	//----- nvinfo : EIATTR_REGCOUNT
	.align		4
        /*0000*/ 	.byte	0x04, 0x2f
        /*0002*/ 	.short	(.L_3 - .L_2)
	.align		4
.L_2:
        /*0004*/ 	.word	index@(_Z16CudaCalculationsx)
        /*0008*/ 	.word	0x0000001f


	//----- nvinfo : EIATTR_FRAME_SIZE
	.align		4
.L_3:
        /*000c*/ 	.byte	0x04, 0x11
        /*000e*/ 	.short	(.L_5 - .L_4)
	.align		4
.L_4:
        /*0010*/ 	.word	index@($__internal_3_$__cuda_sm20_div_s64)
        /*0014*/ 	.word	0x00000010


	//----- nvinfo : EIATTR_FRAME_SIZE
	.align		4
.L_5:
        /*0018*/ 	.byte	0x04, 0x11
        /*001a*/ 	.short	(.L_7 - .L_6)
	.align		4
.L_6:
        /*001c*/ 	.word	index@($__internal_2_$__cuda_sm20_dblrcp_rn_slowpath_v3)
        /*0020*/ 	.word	0x00000010


	//----- nvinfo : EIATTR_FRAME_SIZE
	.align		4
.L_7:
        /*0024*/ 	.byte	0x04, 0x11
        /*0026*/ 	.short	(.L_9 - .L_8)
	.align		4
.L_8:
        /*0028*/ 	.word	index@(_Z16CudaCalculationsx)
        /*002c*/ 	.word	0x00000010


	//----- nvinfo : EIATTR_REGCOUNT
	.align		4
.L_9:
        /*0030*/ 	.byte	0x04, 0x2f
        /*0032*/ 	.short	(.L_11 - .L_10)
	.align		4
.L_10:
        /*0034*/ 	.word	index@(_Z17CudaCalculations1x)
        /*0038*/ 	.word	0x0000001b


	//----- nvinfo : EIATTR_FRAME_SIZE
	.align		4
.L_11:
        /*003c*/ 	.byte	0x04, 0x11
        /*003e*/ 	.short	(.L_13 - .L_12)
	.align		4
.L_12:
        /*0040*/ 	.word	index@($__internal_1_$__cuda_sm20_div_s64)
        /*0044*/ 	.word	0x00000010


	//----- nvinfo : EIATTR_FRAME_SIZE
	.align		4
.L_13:
        /*0048*/ 	.byte	0x04, 0x11
        /*004a*/ 	.short	(.L_15 - .L_14)
	.align		4
.L_14:
        /*004c*/ 	.word	index@($__internal_0_$__cuda_sm20_dblrcp_rn_slowpath_v3)
        /*0050*/ 	.word	0x00000010


	//----- nvinfo : EIATTR_FRAME_SIZE
	.align		4
.L_15:
        /*0054*/ 	.byte	0x04, 0x11
        /*0056*/ 	.short	(.L_17 - .L_16)
	.align		4
.L_16:
        /*0058*/ 	.word	index@(_Z17CudaCalculations1x)
        /*005c*/ 	.word	0x00000010


	//----- nvinfo : EIATTR_MIN_STACK_SIZE
	.align		4
.L_17:
        /*0060*/ 	.byte	0x04, 0x12
        /*0062*/ 	.short	(.L_19 - .L_18)
	.align		4
.L_18:
        /*0064*/ 	.word	index@(_Z17CudaCalculations1x)
        /*0068*/ 	.word	0x00000010


	//----- nvinfo : EIATTR_MIN_STACK_SIZE
	.align		4
.L_19:
        /*006c*/ 	.byte	0x04, 0x12
        /*006e*/ 	.short	(.L_21 - .L_20)
	.align		4
.L_20:
        /*0070*/ 	.word	index@(_Z16CudaCalculationsx)
        /*0074*/ 	.word	0x00000010
.L_21:


//--------------------- .nv.compat                --------------------------
	.section	.nv.compat,"",@"SHT_CUDA_COMPAT_INFO"
	.align	4
        /*0000*/ 	.byte	0x02, 0x09, 0x00, 0x00, 0x02, 0x02, 0x01, 0x00, 0x02, 0x05, 0x05, 0x00, 0x03, 0x07, 0x01, 0x01
        /*0010*/ 	.byte	0x02, 0x03, 0x00, 0x00, 0x02, 0x06, 0x01, 0x00, 0x04, 0x0b, 0x08, 0x00, 0x01, 0x00, 0x00, 0x00
        /*0020*/ 	.byte	0x00, 0x00, 0x00, 0x00


//--------------------- .nv.info._Z17CudaCalculations1x --------------------------
	.section	.nv.info._Z17CudaCalculations1x,"",@"SHT_CUDA_INFO"
	.sectionflags	@""
	.align	4


	//----- nvinfo : EIATTR_CUDA_API_VERSION
	.align		4
        /*0000*/ 	.byte	0x04, 0x37
        /*0002*/ 	.short	(.L_23 - .L_22)
.L_22:
        /*0004*/ 	.word	0x00000082


	//----- nvinfo : EIATTR_KPARAM_INFO
	.align		4
.L_23:
        /*0008*/ 	.byte	0x04, 0x17
        /*000a*/ 	.short	(.L_25 - .L_24)
.L_24:
        /*000c*/ 	.word	0x00000000
        /*0010*/ 	.short	0x0000
        /*0012*/ 	.short	0x0000
        /*0014*/ 	.byte	0x00, 0xf0, 0x21, 0x00


	//----- nvinfo : EIATTR_SPARSE_MMA_MASK
	.align		4
.L_25:
        /*0018*/ 	.byte	0x03, 0x50
        /*001a*/ 	.short	0x0000


	//----- nvinfo : EIATTR_MAXREG_COUNT
	.align		4
        /*001c*/ 	.byte	0x03, 0x1b
        /*001e*/ 	.short	0x00ff


	//----- nvinfo : EIATTR_EXTERNS
	.align		4
        /*0020*/ 	.byte	0x04, 0x0f
        /*0022*/ 	.short	(.L_27 - .L_26)


	//   ....[0]....
	.align		4
.L_26:
        /*0024*/ 	.word	index@(vprintf)


	//----- nvinfo : EIATTR_MERCURY_ISA_VERSION
	.align		4
.L_27:
        /*0028*/ 	.byte	0x03, 0x5f
        /*002a*/ 	.short	0x0101


	//----- nvinfo : EIATTR_VRC_CTA_INIT_COUNT
	.align		4
        /*002c*/ 	.byte	0x02, 0x4a
	.zero		1
	.zero		1


	//----- nvinfo : EIATTR_SYSCALL_OFFSETS
	.align		4
        /*0030*/ 	.byte	0x04, 0x46
        /*0032*/ 	.short	(.L_29 - .L_28)


	//   ....[0]....
.L_28:
        /*0034*/ 	.word	0x00001830


	//----- nvinfo : EIATTR_EXIT_INSTR_OFFSETS
	.align		4
.L_29:
        /*0038*/ 	.byte	0x04, 0x1c
        /*003a*/ 	.short	(.L_31 - .L_30)


	//   ....[0]....
.L_30:
        /*003c*/ 	.word	0x00001840


	//----- nvinfo : EIATTR_CRS_STACK_SIZE
	.align		4
.L_31:
        /*0040*/ 	.byte	0x04, 0x1e
        /*0042*/ 	.short	(.L_33 - .L_32)
.L_32:
        /*0044*/ 	.word	0x00000000


	//----- nvinfo : EIATTR_CBANK_PARAM_SIZE
	.align		4
.L_33:
        /*0048*/ 	.byte	0x03, 0x19
        /*004a*/ 	.short	0x0008


	//----- nvinfo : EIATTR_PARAM_CBANK
	.align		4
        /*004c*/ 	.byte	0x04, 0x0a
        /*004e*/ 	.short	(.L_35 - .L_34)
	.align		4
.L_34:
        /*0050*/ 	.word	index@(.nv.constant0._Z17CudaCalculations1x)
        /*0054*/ 	.short	0x0380
        /*0056*/ 	.short	0x0008


	//----- nvinfo : EIATTR_SW_WAR
	.align		4
.L_35:
        /*0058*/ 	.byte	0x04, 0x36
        /*005a*/ 	.short	(.L_37 - .L_36)
.L_36:
        /*005c*/ 	.word	0x00000008
.L_37:


//--------------------- .nv.info._Z16CudaCalculationsx --------------------------
	.section	.nv.info._Z16CudaCalculationsx,"",@"SHT_CUDA_INFO"
	.sectionflags	@""
	.align	4


	//----- nvinfo : EIATTR_CUDA_API_VERSION
	.align		4
        /*0000*/ 	.byte	0x04, 0x37
        /*0002*/ 	.short	(.L_39 - .L_38)
.L_38:
        /*0004*/ 	.word	0x00000082


	//----- nvinfo : EIATTR_KPARAM_INFO
	.align		4
.L_39:
        /*0008*/ 	.byte	0x04, 0x17
        /*000a*/ 	.short	(.L_41 - .L_40)
.L_40:
        /*000c*/ 	.word	0x00000000
        /*0010*/ 	.short	0x0000
        /*0012*/ 	.short	0x0000
        /*0014*/ 	.byte	0x00, 0xf0, 0x21, 0x00


	//----- nvinfo : EIATTR_SPARSE_MMA_MASK
	.align		4
.L_41:
        /*0018*/ 	.byte	0x03, 0x50
        /*001a*/ 	.short	0x0000


	//----- nvinfo : EIATTR_MAXREG_COUNT
	.align		4
        /*001c*/ 	.byte	0x03, 0x1b
        /*001e*/ 	.short	0x00ff


	//----- nvinfo : EIATTR_EXTERNS
	.align		4
        /*0020*/ 	.byte	0x04, 0x0f
        /*0022*/ 	.short	(.L_43 - .L_42)


	//   ....[0]....
	.align		4
.L_42:
        /*0024*/ 	.word	index@(vprintf)


	//----- nvinfo : EIATTR_MERCURY_ISA_VERSION
	.align		4
.L_43:
        /*0028*/ 	.byte	0x03, 0x5f
        /*002a*/ 	.short	0x0101


	//----- nvinfo : EIATTR_VRC_CTA_INIT_COUNT
	.align		4
        /*002c*/ 	.byte	0x02, 0x4a
	.zero		1
	.zero		1


	//----- nvinfo : EIATTR_SYSCALL_OFFSETS
	.align		4
        /*0030*/ 	.byte	0x04, 0x46
        /*0032*/ 	.short	(.L_45 - .L_44)


	//   ....[0]....
.L_44:
        /*0034*/ 	.word	0x00001950


	//----- nvinfo : EIATTR_EXIT_INSTR_OFFSETS
	.align		4
.L_45:
        /*0038*/ 	.byte	0x04, 0x1c
        /*003a*/ 	.short	(.L_47 - .L_46)


	//   ....[0]....
.L_46:
        /*003c*/ 	.word	0x000018c0


	//   ....[1]....
        /*0040*/ 	.word	0x00001960


	//----- nvinfo : EIATTR_CRS_STACK_SIZE
	.align		4
.L_47:
        /*0044*/ 	.byte	0x04, 0x1e
        /*0046*/ 	.short	(.L_49 - .L_48)
.L_48:
        /*0048*/ 	.word	0x00000000


	//----- nvinfo : EIATTR_CBANK_PARAM_SIZE
	.align		4
.L_49:
        /*004c*/ 	.byte	0x03, 0x19
        /*004e*/ 	.short	0x0008


	//----- nvinfo : EIATTR_PARAM_CBANK
	.align		4
        /*0050*/ 	.byte	0x04, 0x0a
        /*0052*/ 	.short	(.L_51 - .L_50)
	.align		4
.L_50:
        /*0054*/ 	.word	index@(.nv.constant0._Z16CudaCalculationsx)
        /*0058*/ 	.short	0x0380
        /*005a*/ 	.short	0x0008


	//----- nvinfo : EIATTR_SW_WAR
	.align		4
.L_51:
        /*005c*/ 	.byte	0x04, 0x36
        /*005e*/ 	.short	(.L_53 - .L_52)
.L_52:
        /*0060*/ 	.word	0x00000008
.L_53:


//--------------------- .nv.callgraph             --------------------------
	.section	.nv.callgraph,"",@"SHT_CUDA_CALLGRAPH"
	.align	4
	.sectionentsize	8
	.align		4
        /*0000*/ 	.word	0x00000000
	.align		4
        /*0004*/ 	.word	0xffffffff
	.align		4
        /*0008*/ 	.word	index@(_Z17CudaCalculations1x)
	.align		4
        /*000c*/ 	.word	index@(vprintf)
	.align		4
        /*0010*/ 	.word	index@(_Z16CudaCalculationsx)
	.align		4
        /*0014*/ 	.word	index@(vprintf)
	.align		4
        /*0018*/ 	.word	0x00000000
	.align		4
        /*001c*/ 	.word	0xfffffffe
	.align		4
        /*0020*/ 	.word	0x00000000
	.align		4
        /*0024*/ 	.word	0xfffffffd
	.align		4
        /*0028*/ 	.word	0x00000000
	.align		4
        /*002c*/ 	.word	0xfffffffc


//--------------------- .nv.constant4             --------------------------
	.section	.nv.constant4,"a",@progbits
	.align	8
	.align		8
.nv.constant4:
        /*0000*/ 	.dword	vprintf
	.align		8
        /*0008*/ 	.dword	$str
	.align		8
        /*0010*/ 	.dword	$str$1


//--------------------- .text._Z17CudaCalculations1x --------------------------
	.section	.text._Z17CudaCalculations1x,"ax",@progbits
	.align	128
        .global         _Z17CudaCalculations1x
        .type           _Z17CudaCalculations1x,@function
        .size           _Z17CudaCalculations1x,(.L_x_64 - _Z17CudaCalculations1x)
        .other          _Z17CudaCalculations1x,@"STO_CUDA_ENTRY STV_DEFAULT"
_Z17CudaCalculations1x:
.text._Z17CudaCalculations1x:
[----:B------:R-:W0:Y:S01]  /*0000*/  LDC R1, c[0x0][0x37c] ;  /* 0x0000df00ff017b82 */ /* 0x000e220000000800 */
[----:B------:R-:W1:Y:S01]  /*0010*/  LDCU UR6, c[0x0][0x2f8] ;  /* 0x00005f00ff0677ac */ /* 0x000e620008000800 */
[----:B0-----:R-:W-:Y:S01]  /*0020*/  IADD3 R1, PT, PT, R1, -0x10, RZ ;  /* 0xfffffff001017810 */ /* 0x001fe20007ffe0ff */
[----:B------:R-:W0:Y:S01]  /*0030*/  LDCU.64 UR4, c[0x0][0x380] ;  /* 0x00007000ff0477ac */ /* 0x000e220008000a00 */
[----:B------:R-:W2:Y:S02]  /*0040*/  LDCU UR7, c[0x0][0x2fc] ;  /* 0x00005f80ff0777ac */ /* 0x000ea40008000800 */
[----:B-1----:R-:W-:Y:S01]  /*0050*/  IADD3 R6, P0, PT, R1, UR6, RZ ;  /* 0x0000000601067c10 */ /* 0x002fe2000ff1e0ff */
[----:B0-----:R-:W-:-:S04]  /*0060*/  UIADD3 UR4, UP0, UPT, UR4, 0x1, URZ ;  /* 0x0000000104047890 */ /* 0x001fc8000ff1e0ff */
[----:B--2---:R-:W-:Y:S01]  /*0070*/  IMAD.X R7, RZ, RZ, UR7, P0 ;  /* 0x00000007ff077e24 */ /* 0x004fe200080e06ff */
[----:B------:R-:W-:-:S12]  /*0080*/  UIADD3.X UR5, UPT, UPT, URZ, UR5, URZ, UP0, !UPT ;  /* 0x00000005ff057290 */ /* 0x000fd800087fe4ff */
.L_x_19:
[----:B------:R-:W-:Y:S02]  /*0090*/  UISETP.GE.U32.AND UP0, UPT, UR4, 0x1, UPT ;  /* 0x000000010400788c */ /* 0x000fe4000bf06070 */
[----:B------:R-:W-:Y:S02]  /*00a0*/  UIADD3 UR11, UP1, UPT, UR4, 0x1, URZ ;  /* 0x00000001040b7890 */ /* 0x000fe4000ff3e0ff */
[----:B------:R-:W-:Y:S01]  /*00b0*/  UISETP.GE.AND.EX UP0, UPT, UR5, URZ, UPT, UP0 ;  /* 0x000000ff0500728c */ /* 0x000fe2000bf06300 */
[----:B------:R-:W-:Y:S01]  /*00c0*/  UMOV UR4, URZ ;  /* 0x000000ff00047c82 */ /* 0x000fe20008000000 */
[----:B------:R-:W-:-:S07]  /*00d0*/  UIADD3.X UR12, UPT, UPT, URZ, UR5, URZ, UP1, !UPT ;  /* 0x00000005ff0c7290 */ /* 0x000fce0008ffe4ff */
[----:B------:R-:W-:Y:S05]  /*00e0*/  BRA.U !UP0, `(.L_x_0) ;  /* 0x0000000108447547 */ /* 0x000fea000b800000 */
[----:B------:R-:W-:Y:S01]  /*00f0*/  UMOV UR4, URZ ;  /* 0x000000ff00047c82 */ /* 0x000fe20008000000 */
[----:B------:R-:W-:Y:S01]  /*0100*/  UMOV UR5, UR11 ;  /* 0x0000000b00057c82 */ /* 0x000fe20008000000 */
[----:B------:R-:W-:-:S05]  /*0110*/  UMOV UR10, UR12 ;  /* 0x0000000c000a7c82 */ /* 0x000fca0008000000 */
.L_x_1:
[----:B------:R-:W-:Y:S02]  /*0120*/  UIMAD.WIDE.U32 UR6, UR10, -0x33333333, URZ ;  /* 0xcccccccd0a0678a5 */ /* 0x000fe4000f8e00ff */
[----:B------:R-:W-:Y:S02]  /*0130*/  UIMAD.WIDE.U32 UR14, UR5, -0x33333333, URZ ;  /* 0xcccccccd050e78a5 */ /* 0x000fe4000f8e00ff */
[----:B------:R-:W-:Y:S02]  /*0140*/  UIMAD.WIDE.U32 UR6, UP0, UR5, -0x33333334, UR6 ;  /* 0xcccccccc050678a5 */ /* 0x000fe4000f800006 */
[----:B------:R-:W-:Y:S02]  /*0150*/  UIADD3 UR4, UPT, UPT, UR4, 0x1, URZ ;  /* 0x0000000104047890 */ /* 0x000fe4000fffe0ff */
[----:B------:R-:W-:Y:S02]  /*0160*/  UIADD3.X UR9, UPT, UPT, URZ, URZ, URZ, UP0, !UPT ;  /* 0x000000ffff097290 */ /* 0x000fe400087fe4ff */
[----:B------:R-:W-:Y:S01]  /*0170*/  UIADD3 URZ, UP0, UPT, UR15, UR6, URZ ;  /* 0x000000060fff7290 */ /* 0x000fe2000ff1e0ff */
[----:B------:R-:W-:-:S03]  /*0180*/  UMOV UR8, UR7 ;  /* 0x0000000700087c82 */ /* 0x000fc60008000000 */
[----:B------:R-:W-:Y:S02]  /*0190*/  UIMAD.WIDE.U32.X UR6, UR10, -0x33333334, UR8, UP0 ;  /* 0xcccccccc0a0678a5 */ /* 0x000fe400080e0408 */
[----:B------:R-:W-:Y:S02]  /*01a0*/  UISETP.GT.U32.AND UP0, UPT, UR5, 0x13, UPT ;  /* 0x000000130500788c */ /* 0x000fe4000bf04070 */
[----:B------:R-:W-:Y:S02]  /*01b0*/  USHF.R.U64 UR5, UR6, 0x3, UR7 ;  /* 0x0000000306057899 */ /* 0x000fe40008001207 */
[----:B------:R-:W-:Y:S02]  /*01c0*/  UISETP.GT.U32.AND.EX UP0, UPT, UR10, URZ, UPT, UP0 ;  /* 0x000000ff0a00728c */ /* 0x000fe4000bf04100 */
[----:B------:R-:W-:-:S07]  /*01d0*/  USHF.R.U32.HI UR6, URZ, 0x3, UR7 ;  /* 0x00000003ff067899 */ /* 0x000fce0008011607 */
[----:B------:R-:W-:Y:S01]  /*01e0*/  UMOV UR10, UR6 ;  /* 0x00000006000a7c82 */ /* 0x000fe20008000000 */
[----:B------:R-:W-:Y:S05]  /*01f0*/  BRA.U UP0, `(.L_x_1) ;  /* 0xfffffffd00c87547 */ /* 0x000fea000b83ffff */
.L_x_0:
[----:B------:R-:W-:Y:S01]  /*0200*/  UISETP.GE.AND UP0, UPT, UR4, URZ, UPT ;  /* 0x000000ff0400728c */ /* 0x000fe2000bf06270 */
[----:B------:R-:W-:Y:S02]  /*0210*/  HFMA2 R0, -RZ, RZ, 0, 5.9604644775390625e-08 ;  /* 0x00000001ff007431 */ /* 0x000fe400000001ff */
[----:B------:R-:W-:-:S06]  /*0220*/  IMAD.MOV.U32 R3, RZ, RZ, RZ ;  /* 0x000000ffff037224 */ /* 0x000fcc00078e00ff */
[----:B------:R-:W-:Y:S05]  /*0230*/  BRA.U !UP0, `(.L_x_2) ;  /* 0x0000000908287547 */ /* 0x000fea000b800000 */
[----:B------:R-:W-:Y:S01]  /*0240*/  MOV R0, 0x1 ;  /* 0x0000000100007802 */ /* 0x000fe20000000f00 */
[----:B------:R-:W-:Y:S01]  /*0250*/  IMAD.MOV.U32 R3, RZ, RZ, RZ ;  /* 0x000000ffff037224 */ /* 0x000fe200078e00ff */
[----:B------:R-:W-:Y:S01]  /*0260*/  MOV R2, UR11 ;  /* 0x0000000b00027c02 */ /* 0x000fe20008000f00 */
[----:B------:R-:W-:Y:S01]  /*0270*/  IMAD.U32 R5, RZ, RZ, UR12 ;  /* 0x0000000cff057e24 */ /* 0x000fe2000f8e00ff */
[----:B------:R-:W-:Y:S01]  /*0280*/  UIADD3 UR9, UPT, UPT, UR4, -0x2, URZ ;  /* 0xfffffffe04097890 */ /* 0x000fe2000fffe0ff */
[----:B------:R-:W-:-:S11]  /*0290*/  UMOV UR5, URZ ;  /* 0x000000ff00057c82 */ /* 0x000fd60008000000 */
.L_x_13:
[----:B------:R-:W-:Y:S01]  /*02a0*/  UISETP.NE.AND UP0, UPT, UR4, URZ, UPT ;  /* 0x000000ff0400728c */ /* 0x000fe2000bf05270 */
[----:B------:R-:W-:Y:S01]  /*02b0*/  MOV R4, 0x1 ;  /* 0x0000000100047802 */ /* 0x000fe20000000f00 */
[----:B------:R-:W-:Y:S01]  /*02c0*/  IMAD.MOV.U32 R8, RZ, RZ, RZ ;  /* 0x000000ffff087224 */ /* 0x000fe200078e00ff */
[----:B------:R-:W-:-:S06]  /*02d0*/  UIADD3 UR7, UPT, UPT, UR4, -0x1, URZ ;  /* 0xffffffff04077890 */ /* 0x000fcc000fffe0ff */
[----:B------:R-:W-:Y:S06]  /*02e0*/  BRA.U !UP0, `(.L_x_3) ;  /* 0x00000005082c7547 */ /* 0x000fec000b800000 */
[----:B------:R-:W-:-:S09]  /*02f0*/  UISETP.NE.AND UP0, UPT, UR4, 0x1, UPT ;  /* 0x000000010400788c */ /* 0x000fd2000bf05270 */
[----:B------:R-:W-:Y:S05]  /*0300*/  BRA.U !UP0, `(.L_x_4) ;  /* 0x00000005081c7547 */ /* 0x000fea000b800000 */
[----:B------:R-:W-:Y:S01]  /*0310*/  UIADD3 UR6, UPT, UPT, UR9, -UR5, URZ ;  /* 0x8000000509067290 */ /* 0x000fe2000fffe0ff */
[----:B------:R-:W-:Y:S02]  /*0320*/  HFMA2 R12, -RZ, RZ, 0, 5.9604644775390625e-06 ;  /* 0x00000064ff0c7431 */ /* 0x000fe400000001ff */
[----:B------:R-:W-:Y:S01]  /*0330*/  IMAD.MOV.U32 R11, RZ, RZ, RZ ;  /* 0x000000ffff0b7224 */ /* 0x000fe200078e00ff */
[----:B------:R-:W-:Y:S02]  /*0340*/  ULOP3.LUT UR10, UR7, 0x3, URZ, 0xc0, !UPT ;  /* 0x00000003070a7892 */ /* 0x000fe4000f8ec0ff */
[----:B------:R-:W-:-:S09]  /*0350*/  UISETP.GE.U32.AND UP0, UPT, UR6, 0x3, UPT ;  /* 0x000000030600788c */ /* 0x000fd2000bf06070 */
[----:B------:R-:W-:Y:S05]  /*0360*/  BRA.U !UP0, `(.L_x_5) ;  /* 0x0000000108cc7547 */ /* 0x000fea000b800000 */
[----:B------:R-:W-:Y:S01]  /*0370*/  ULOP3.LUT UR6, UR7, 0xfffffffc, URZ, 0xc0, !UPT ;  /* 0xfffffffc07067892 */ /* 0x000fe2000f8ec0ff */
[----:B------:R-:W-:Y:S01]  /*0380*/  MOV R4, 0xa ;  /* 0x0000000a00047802 */ /* 0x000fe20000000f00 */
[----:B------:R-:W-:Y:S02]  /*0390*/  IMAD.MOV.U32 R8, RZ, RZ, RZ ;  /* 0x000000ffff087224 */ /* 0x000fe400078e00ff */
[----:B------:R-:W-:-:S04]  /*03a0*/  UIADD3 UR6, UPT, UPT, -UR6, URZ, URZ ;  /* 0x000000ff06067290 */ /* 0x000fc8000fffe1ff */
[----:B------:R-:W-:-:S09]  /*03b0*/  UISETP.GE.AND UP0, UPT, UR6, URZ, UPT ;  /* 0x000000ff0600728c */ /* 0x000fd2000bf06270 */
[----:B------:R-:W-:Y:S05]  /*03c0*/  BRA.U UP0, `(.L_x_6) ;  /* 0x00000001007c7547 */ /* 0x000fea000b800000 */
[----:B------:R-:W-:Y:S02]  /*03d0*/  UIADD3 UR8, UPT, UPT, -UR6, URZ, URZ ;  /* 0x000000ff06087290 */ /* 0x000fe4000fffe1ff */
[----:B------:R-:W-:Y:S02]  /*03e0*/  UPLOP3.LUT UP0, UPT, UPT, UPT, UPT, 0x80, 0x8 ;  /* 0x000000000008789c */ /* 0x000fe40003f0f070 */
[----:B------:R-:W-:-:S09]  /*03f0*/  UISETP.GT.AND UP1, UPT, UR8, 0xc, UPT ;  /* 0x0000000c0800788c */ /* 0x000fd2000bf24270 */
[----:B------:R-:W-:Y:S05]  /*0400*/  BRA.U !UP1, `(.L_x_7) ;  /* 0x0000000109347547 */ /* 0x000fea000b800000 */
[----:B------:R-:W-:-:S11]  /*0410*/  UPLOP3.LUT UP0, UPT, UPT, UPT, UPT, 0x40, 0x4 ;  /* 0x000000000004789c */ /* 0x000fd60003f0e870 */
.L_x_8:
[----:B------:R-:W-:Y:S01]  /*0420*/  IMAD R9, R8, -0x2b5af000, RZ ;  /* 0xd4a5100008097824 */ /* 0x000fe200078e02ff */
[----:B------:R-:W-:Y:S01]  /*0430*/  UIADD3 UR6, UPT, UPT, UR6, 0x10, URZ ;  /* 0x0000001006067890 */ /* 0x000fe2000fffe0ff */
[----:B------:R-:W-:-:S03]  /*0440*/  IMAD.WIDE.U32 R10, R4, -0x2b5af000, RZ ;  /* 0xd4a51000040a7825 */ /* 0x000fc600078e00ff */
[----:B------:R-:W-:Y:S01]  /*0450*/  UISETP.GE.AND UP1, UPT, UR6, -0xc, UPT ;  /* 0xfffffff40600788c */ /* 0x000fe2000bf26270 */
[----:B------:R-:W-:-:S05]  /*0460*/  IMAD R9, R4, 0xe8, R9 ;  /* 0x000000e804097824 */ /* 0x000fca00078e0209 */
[----:B------:R-:W-:Y:S01]  /*0470*/  IADD3 R12, PT, PT, R11, R9, RZ ;  /* 0x000000090b0c7210 */ /* 0x000fe20007ffe0ff */
[----:B------:R-:W-:-:S04]  /*0480*/  IMAD.WIDE.U32 R8, R10, 0x2710, RZ ;  /* 0x000027100a087825 */ /* 0x000fc800078e00ff */
[----:B------:R-:W-:Y:S02]  /*0490*/  IMAD R13, R12, 0x2710, RZ ;  /* 0x000027100c0d7824 */ /* 0x000fe400078e02ff */
[----:B------:R-:W-:-:S03]  /*04a0*/  IMAD.MOV.U32 R4, RZ, RZ, R8 ;  /* 0x000000ffff047224 */ /* 0x000fc600078e0008 */
[----:B------:R-:W-:Y:S01]  /*04b0*/  IADD3 R8, PT, PT, R9, R13, RZ ;  /* 0x0000000d09087210 */ /* 0x000fe20007ffe0ff */
[----:B------:R-:W-:Y:S06]  /*04c0*/  BRA.U !UP1, `(.L_x_8) ;  /* 0xfffffffd09d47547 */ /* 0x000fec000b83ffff */
[----:B------:R-:W-:-:S07]  /*04d0*/  IMAD.MOV.U32 R9, RZ, RZ, R12 ;  /* 0x000000ffff097224 */ /* 0x000fce00078e000c */
.L_x_7:
[----:B------:R-:W-:-:S04]  /*04e0*/  UIADD3 UR8, UPT, UPT, -UR6, URZ, URZ ;  /* 0x000000ff06087290 */ /* 0x000fc8000fffe1ff */
[----:B------:R-:W-:-:S09]  /*04f0*/  UISETP.GT.AND UP1, UPT, UR8, 0x4, UPT ;  /* 0x000000040800788c */ /* 0x000fd2000bf24270 */
[----:B------:R-:W-:Y:S05]  /*0500*/  BRA.U !UP1, `(.L_x_9) ;  /* 0x0000000109247547 */ /* 0x000fea000b800000 */
[----:B------:R-:W-:Y:S01]  /*0510*/  IMAD R9, R8, 0x2710, RZ ;  /* 0x0000271008097824 */ /* 0x000fe200078e02ff */
[----:B------:R-:W-:Y:S01]  /*0520*/  UIADD3 UR6, UPT, UPT, UR6, 0x8, URZ ;  /* 0x0000000806067890 */ /* 0x000fe2000fffe0ff */
[----:B------:R-:W-:Y:S01]  /*0530*/  IMAD.WIDE.U32 R10, R4, 0x2710, RZ ;  /* 0x00002710040a7825 */ /* 0x000fe200078e00ff */
[----:B------:R-:W-:-:S04]  /*0540*/  UPLOP3.LUT UP0, UPT, UPT, UPT, UPT, 0x40, 0x4 ;  /* 0x000000000004789c */ /* 0x000fc80003f0e870 */
[----:B------:R-:W-:Y:S01]  /*0550*/  IADD3 R9, PT, PT, R11, R9, RZ ;  /* 0x000000090b097210 */ /* 0x000fe20007ffe0ff */
[----:B------:R-:W-:-:S04]  /*0560*/  IMAD.WIDE.U32 R12, R10, 0x2710, RZ ;  /* 0x000027100a0c7825 */ /* 0x000fc800078e00ff */
[----:B------:R-:W-:Y:S02]  /*0570*/  IMAD R11, R9, 0x2710, RZ ;  /* 0x00002710090b7824 */ /* 0x000fe400078e02ff */
[----:B------:R-:W-:-:S03]  /*0580*/  IMAD.MOV.U32 R4, RZ, RZ, R12 ;  /* 0x000000ffff047224 */ /* 0x000fc600078e000c */
[----:B------:R-:W-:-:S07]  /*0590*/  IADD3 R8, PT, PT, R13, R11, RZ ;  /* 0x0000000b0d087210 */ /* 0x000fce0007ffe0ff */
.L_x_9:
[----:B------:R-:W-:-:S09]  /*05a0*/  UISETP.NE.OR UP0, UPT, UR6, URZ, UP0 ;  /* 0x000000ff0600728c */ /* 0x000fd20008705670 */
[----:B------:R-:W-:Y:S05]  /*05b0*/  BRA.U !UP0, `(.L_x_10) ;  /* 0x00000001082c7547 */ /* 0x000fea000b800000 */
.L_x_6:
[----:B------:R-:W-:Y:S01]  /*05c0*/  UIADD3 UR6, UPT, UPT, UR6, 0x4, URZ ;  /* 0x0000000406067890 */ /* 0x000fe2000fffe0ff */
[----:B------:R-:W-:Y:S01]  /*05d0*/  IMAD.WIDE.U32 R10, R4, 0x2710, RZ ;  /* 0x00002710040a7825 */ /* 0x000fe200078e00ff */
[----:B------:R-:W-:Y:S02]  /*05e0*/  MOV R12, R4 ;  /* 0x00000004000c7202 */ /* 0x000fe40000000f00 */
[----:B------:R-:W-:Y:S01]  /*05f0*/  UISETP.NE.AND UP0, UPT, UR6, URZ, UPT ;  /* 0x000000ff0600728c */ /* 0x000fe2000bf05270 */
[----:B------:R-:W-:Y:S01]  /*0600*/  IMAD R9, R8, 0x2710, RZ ;  /* 0x0000271008097824 */ /* 0x000fe200078e02ff */
[----:B------:R-:W-:Y:S01]  /*0610*/  MOV R4, R10 ;  /* 0x0000000a00047202 */ /* 0x000fe20000000f00 */
[----:B------:R-:W-:Y:S02]  /*0620*/  IMAD.MOV.U32 R13, RZ, RZ, R8 ;  /* 0x000000ffff0d7224 */ /* 0x000fe400078e0008 */
[----:B------:R-:W-:-:S04]  /*0630*/  IMAD.IADD R8, R11, 0x1, R9 ;  /* 0x000000010b087824 */ /* 0x000fc800078e0209 */
[----:B------:R-:W-:Y:S05]  /*0640*/  BRA.U UP0, `(.L_x_6) ;  /* 0xfffffffd00dc7547 */ /* 0x000fea000b83ffff */
[----:B------:R-:W-:Y:S01]  /*0650*/  IMAD.MOV.U32 R10, RZ, RZ, R12 ;  /* 0x000000ffff0a7224 */ /* 0x000fe200078e000c */
[----:B------:R-:W-:-:S07]  /*0660*/  MOV R9, R13 ;  /* 0x0000000d00097202 */ /* 0x000fce0000000f00 */
.L_x_10:
[----:B------:R-:W-:Y:S02]  /*0670*/  IMAD R11, R9, 0x186a0, RZ ;  /* 0x000186a0090b7824 */ /* 0x000fe400078e02ff */
[----:B------:R-:W-:-:S04]  /*0680*/  IMAD.WIDE.U32 R12, R10, 0x186a0, RZ ;  /* 0x000186a00a0c7825 */ /* 0x000fc800078e00ff */
[----:B------:R-:W-:-:S07]  /*0690*/  IMAD.IADD R11, R13, 0x1, R11 ;  /* 0x000000010d0b7824 */ /* 0x000fce00078e020b */
.L_x_5:
[----:B------:R-:W-:-:S09]  /*06a0*/  UISETP.NE.AND UP0, UPT, UR10, URZ, UPT ;  /* 0x000000ff0a00728c */ /* 0x000fd2000bf05270 */
[----:B------:R-:W-:Y:S05]  /*06b0*/  BRA.U !UP0, `(.L_x_3) ;  /* 0x0000000108387547 */ /* 0x000fea000b800000 */
[----:B------:R-:W-:Y:S01]  /*06c0*/  UISETP.NE.AND UP0, UPT, UR10, 0x1, UPT ;  /* 0x000000010a00788c */ /* 0x000fe2000bf05270 */
[----:B------:R-:W-:Y:S01]  /*06d0*/  MOV R4, R12 ;  /* 0x0000000c00047202 */ /* 0x000fe20000000f00 */
[----:B------:R-:W-:-:S07]  /*06e0*/  IMAD.MOV.U32 R8, RZ, RZ, R11 ;  /* 0x000000ffff087224 */ /* 0x000fce00078e000b */
[----:B------:R-:W-:Y:S05]  /*06f0*/  BRA.U !UP0, `(.L_x_3) ;  /* 0x0000000108287547 */ /* 0x000fea000b800000 */
[----:B------:R-:W-:Y:S01]  /*0700*/  UISETP.NE.AND UP0, UPT, UR10, 0x2, UPT ;  /* 0x000000020a00788c */ /* 0x000fe2000bf05270 */
[----:B------:R-:W-:-:S03]  /*0710*/  UMOV UR6, 0xa ;  /* 0x0000000a00067882 */ /* 0x000fc60000000000 */
[----:B------:R-:W-:-:S06]  /*0720*/  USEL UR6, UR6, 0x64, !UP0 ;  /* 0x0000006406067887 */ /* 0x000fcc000c000000 */
[----:B------:R-:W-:Y:S02]  /*0730*/  IMAD R11, R11, UR6, RZ ;  /* 0x000000060b0b7c24 */ /* 0x000fe4000f8e02ff */
[----:B------:R-:W-:-:S04]  /*0740*/  IMAD.WIDE.U32 R12, R12, UR6, RZ ;  /* 0x000000060c0c7c25 */ /* 0x000fc8000f8e00ff */
[----:B------:R-:W-:Y:S01]  /*0750*/  IMAD.MOV.U32 R4, RZ, RZ, R12 ;  /* 0x000000ffff047224 */ /* 0x000fe200078e000c */
[----:B------:R-:W-:Y:S01]  /*0760*/  IADD3 R8, PT, PT, R13, R11, RZ ;  /* 0x0000000b0d087210 */ /* 0x000fe20007ffe0ff */
[----:B------:R-:W-:Y:S06]  /*0770*/  BRA `(.L_x_3) ;  /* 0x0000000000087947 */ /* 0x000fec0003800000 */
.L_x_4:
[----:B------:R-:W-:Y:S02]  /*0780*/  HFMA2 R4, -RZ, RZ, 0, 5.9604644775390625e-07 ;  /* 0x0000000aff047431 */ /* 0x000fe400000001ff */
[----:B------:R-:W-:-:S07]  /*0790*/  IMAD.MOV.U32 R8, RZ, RZ, RZ ;  /* 0x000000ffff087224 */ /* 0x000fce00078e00ff */
.L_x_3:
[----:B------:R-:W-:-:S04]  /*07a0*/  LOP3.LUT R11, R5, R8, RZ, 0xfc, !PT ;  /* 0x00000008050b7212 */ /* 0x000fc800078efcff */
[----:B------:R-:W-:-:S13]  /*07b0*/  ISETP.NE.U32.AND P0, PT, R11, RZ, PT ;  /* 0x000000ff0b00720c */ /* 0x000fda0003f05070 */
[----:B------:R-:W-:Y:S05]  /*07c0*/  @P0 BRA `(.L_x_11) ;  /* 0x00000000005c0947 */ /* 0x000fea0003800000 */
[----:B------:R-:W0:Y:S01]  /*07d0*/  I2F.U32.RP R5, R4 ;  /* 0x0000000400057306 */ /* 0x000e220000209000 */
[----:B------:R-:W-:-:S07]  /*07e0*/  ISETP.NE.U32.AND P2, PT, R4, RZ, PT ;  /* 0x000000ff0400720c */ /* 0x000fce0003f45070 */
[----:B0-----:R-:W0:Y:S02]  /*07f0*/  MUFU.RCP R5, R5 ;  /* 0x0000000500057308 */ /* 0x001e240000001000 */
[----:B0-----:R-:W-:Y:S01]  /*0800*/  IADD3 R12, PT, PT, R5, 0xffffffe, RZ ;  /* 0x0ffffffe050c7810 */ /* 0x001fe20007ffe0ff */
[----:B------:R-:W-:-:S05]  /*0810*/  HFMA2 R5, -RZ, RZ, 0, 0 ;  /* 0x00000000ff057431 */ /* 0x000fca00000001ff */
[----:B------:R0:W1:Y:S02]  /*0820*/  F2I.FTZ.U32.TRUNC.NTZ R13, R12 ;  /* 0x0000000c000d7305 */ /* 0x000064000021f000 */
[----:B0-----:R-:W-:Y:S01]  /*0830*/  MOV R12, RZ ;  /* 0x000000ff000c7202 */ /* 0x001fe20000000f00 */
[----:B-1----:R-:W-:-:S04]  /*0840*/  IMAD.MOV R11, RZ, RZ, -R13 ;  /* 0x000000ffff0b7224 */ /* 0x002fc800078e0a0d */
[----:B------:R-:W-:-:S04]  /*0850*/  IMAD R11, R11, R4, RZ ;  /* 0x000000040b0b7224 */ /* 0x000fc800078e02ff */
[----:B------:R-:W-:-:S06]  /*0860*/  IMAD.HI.U32 R13, R13, R11, R12 ;  /* 0x0000000b0d0d7227 */ /* 0x000fcc00078e000c */
[----:B------:R-:W-:-:S04]  /*0870*/  IMAD.HI.U32 R12, R13, R2, RZ ;  /* 0x000000020d0c7227 */ /* 0x000fc800078e00ff */
[----:B------:R-:W-:Y:S02]  /*0880*/  IMAD.MOV R11, RZ, RZ, -R12 ;  /* 0x000000ffff0b7224 */ /* 0x000fe400078e0a0c */
[----:B------:R-:W-:Y:S02]  /*0890*/  IMAD.MOV.U32 R13, RZ, RZ, RZ ;  /* 0x000000ffff0d7224 */ /* 0x000fe400078e00ff */
[----:B------:R-:W-:-:S05]  /*08a0*/  IMAD R11, R4, R11, R2 ;  /* 0x0000000b040b7224 */ /* 0x000fca00078e0202 */
[----:B------:R-:W-:-:S13]  /*08b0*/  ISETP.GE.U32.AND P0, PT, R11, R4, PT ;  /* 0x000000040b00720c */ /* 0x000fda0003f06070 */
[----:B------:R-:W-:Y:S01]  /*08c0*/  @P0 IADD3 R11, PT, PT, R11, -R4, RZ ;  /* 0x800000040b0b0210 */ /* 0x000fe20007ffe0ff */
[----:B------:R-:W-:-:S03]  /*08d0*/  @P0 VIADD R12, R12, 0x1 ;  /* 0x000000010c0c0836 */ /* 0x000fc60000000000 */
[----:B------:R-:W-:-:S13]  /*08e0*/  ISETP.GE.U32.AND P1, PT, R11, R4, PT ;  /* 0x000000040b00720c */ /* 0x000fda0003f26070 */
[----:B------:R-:W-:Y:S02]  /*08f0*/  @P1 IADD3 R12, PT, PT, R12, 0x1, RZ ;  /* 0x000000010c0c1810 */ /* 0x000fe40007ffe0ff */
[----:B------:R-:W-:-:S05]  /*0900*/  @!P2 LOP3.LUT R12, RZ, R4, RZ, 0x33, !PT ;  /* 0x00000004ff0ca212 */ /* 0x000fca00078e33ff */
[----:B------:R-:W-:-:S04]  /*0910*/  IMAD.MOV R11, RZ, RZ, -R12 ;  /* 0x000000ffff0b7224 */ /* 0x000fc800078e0a0c */
[----:B------:R-:W-:Y:S01]  /*0920*/  IMAD R2, R4, R11, R2 ;  /* 0x0000000b04027224 */ /* 0x000fe200078e0202 */
[----:B------:R-:W-:Y:S06]  /*0930*/  BRA `(.L_x_12) ;  /* 0x0000000000347947 */ /* 0x000fec0003800000 */
.L_x_11:
[----:B------:R-:W-:-:S07]  /*0940*/  MOV R12, 0x960 ;  /* 0x00000960000c7802 */ /* 0x000fce0000000f00 */
[----:B------:R-:W-:Y:S05]  /*0950*/  CALL.REL.NOINC `($__internal_1_$__cuda_sm20_div_s64) ;  /* 0x0000001000607944 */ /* 0x000fea0003c00000 */
[----:B------:R-:W-:Y:S01]  /*0960*/  IADD3 R17, P0, PT, RZ, -R11, RZ ;  /* 0x8000000bff117210 */ /* 0x000fe20007f1e0ff */
[----:B------:R-:W-:Y:S01]  /*0970*/  IMAD.MOV.U32 R12, RZ, RZ, R2 ;  /* 0x000000ffff0c7224 */ /* 0x000fe200078e0002 */
[----:B------:R-:W-:Y:S02]  /*0980*/  MOV R13, R5 ;  /* 0x00000005000d7202 */ /* 0x000fe40000000f00 */
[----:B------:R-:W-:-:S05]  /*0990*/  IADD3.X R15, PT, PT, RZ, ~R14, RZ, P0, !PT ;  /* 0x8000000eff0f7210 */ /* 0x000fca00007fe4ff */
[----:B------:R-:W-:Y:S02]  /*09a0*/  IMAD R15, R15, R4, RZ ;  /* 0x000000040f0f7224 */ /* 0x000fe400078e02ff */
[----:B------:R-:W-:Y:S01]  /*09b0*/  IMAD.WIDE.U32 R4, R4, R17, R12 ;  /* 0x0000001104047225 */ /* 0x000fe200078e000c */
[----:B------:R-:W-:-:S03]  /*09c0*/  MOV R13, R14 ;  /* 0x0000000e000d7202 */ /* 0x000fc60000000f00 */
[----:B------:R-:W-:Y:S02]  /*09d0*/  IMAD R15, R8, R17, R15 ;  /* 0x00000011080f7224 */ /* 0x000fe400078e020f */
[----:B------:R-:W-:Y:S02]  /*09e0*/  IMAD.MOV.U32 R2, RZ, RZ, R4 ;  /* 0x000000ffff027224 */ /* 0x000fe400078e0004 */
[----:B------:R-:W-:Y:S01]  /*09f0*/  IMAD.MOV.U32 R12, RZ, RZ, R11 ;  /* 0x000000ffff0c7224 */ /* 0x000fe200078e000b */
[----:B------:R-:W-:-:S07]  /*0a00*/  IADD3 R5, PT, PT, R5, R15, RZ ;  /* 0x0000000f05057210 */ /* 0x000fce0007ffe0ff */
.L_x_12:
[----:B------:R-:W-:Y:S01]  /*0a10*/  ISETP.GT.U32.AND P0, PT, R12, 0x1, PT ;  /* 0x000000010c00780c */ /* 0x000fe20003f04070 */
[----:B------:R-:W-:Y:S02]  /*0a20*/  UISETP.NE.AND UP0, UPT, UR4, URZ, UPT ;  /* 0x000000ff0400728c */ /* 0x000fe4000bf05270 */
[----:B------:R-:W-:Y:S01]  /*0a30*/  UIADD3 UR5, UPT, UPT, UR5, 0x1, URZ ;  /* 0x0000000105057890 */ /* 0x000fe2000fffe0ff */
[----:B------:R-:W-:Y:S01]  /*0a40*/  ISETP.GT.U32.AND.EX P0, PT, R13, RZ, PT, P0 ;  /* 0x000000ff0d00720c */ /* 0x000fe20003f04100 */
[----:B------:R-:W-:-:S03]  /*0a50*/  UMOV UR4, UR7 ;  /* 0x0000000700047c82 */ /* 0x000fc60008000000 */
[----:B------:R-:W-:Y:S02]  /*0a60*/  SEL R11, R13, RZ, P0 ;  /* 0x000000ff0d0b7207 */ /* 0x000fe40000000000 */
[----:B------:R-:W-:-:S03]  /*0a70*/  SEL R4, R12, 0x1, P0 ;  /* 0x000000010c047807 */ /* 0x000fc60000000000 */
[-C--:B------:R-:W-:Y:S02]  /*0a80*/  IMAD R11, R11, R0.reuse, RZ ;  /* 0x000000000b0b7224 */ /* 0x080fe400078e02ff */
[----:B------:R-:W-:-:S04]  /*0a90*/  IMAD.WIDE.U32 R12, R4, R0, RZ ;  /* 0x00000000040c7225 */ /* 0x000fc800078e00ff */
[----:B------:R-:W-:Y:S01]  /*0aa0*/  IMAD R3, R3, R4, R11 ;  /* 0x0000000403037224 */ /* 0x000fe200078e020b */
[----:B------:R-:W-:-:S03]  /*0ab0*/  MOV R0, R12 ;  /* 0x0000000c00007202 */ /* 0x000fc60000000f00 */
[----:B------:R-:W-:Y:S01]  /*0ac0*/  IMAD.IADD R3, R13, 0x1, R3 ;  /* 0x000000010d037824 */ /* 0x000fe200078e0203 */
[----:B------:R-:W-:Y:S06]  /*0ad0*/  BRA.U UP0, `(.L_x_13) ;  /* 0xfffffff500f07547 */ /* 0x000fec000b83ffff */
.L_x_2:
[----:B------:R-:W-:Y:S02]  /*0ae0*/  MOV R2, R0 ;  /* 0x0000000000027202 */ /* 0x000fe40000000f00 */
[----:B------:R-:W-:Y:S02]  /*0af0*/  MOV R17, 0x3a2c32e4 ;  /* 0x3a2c32e400117802 */ /* 0x000fe40000000f00 */
[----:B------:R-:W0:Y:S01]  /*0b00*/  I2F.S64 R5, R2 ;  /* 0x0000000200057312 */ /* 0x000e220000301400 */
[----:B------:R-:W-:Y:S01]  /*0b10*/  ISETP.EQ.U32.AND P1, PT, R0, RZ, PT ;  /* 0x000000ff0000720c */ /* 0x000fe20003f22070 */
[C---:B0-----:R-:W-:Y:S01]  /*0b20*/  FMUL R4, |R5|.reuse, 16777216 ;  /* 0x4b80000005047820 */ /* 0x041fe20000400200 */
[----:B------:R-:W-:-:S04]  /*0b30*/  FSETP.GEU.AND P0, PT, |R5|, 1.175494350822287508e-38, PT ;  /* 0x008000000500780b */ /* 0x000fc80003f0e200 */
[----:B------:R-:W-:-:S04]  /*0b40*/  FSEL R4, R4, |R5|, !P0 ;  /* 0x4000000504047208 */ /* 0x000fc80004000000 */
[----:B------:R-:W-:-:S04]  /*0b50*/  IADD3 R8, PT, PT, R4, -0x3f3504f3, RZ ;  /* 0xc0cafb0d04087810 */ /* 0x000fc80007ffe0ff */
[----:B------:R-:W-:-:S05]  /*0b60*/  LOP3.LUT R11, R8, 0xff800000, RZ, 0xc0, !PT ;  /* 0xff800000080b7812 */ /* 0x000fca00078ec0ff */
[----:B------:R-:W-:Y:S01]  /*0b70*/  IMAD.IADD R4, R4, 0x1, -R11 ;  /* 0x0000000104047824 */ /* 0x000fe200078e0a0b */
[----:B------:R-:W-:-:S03]  /*0b80*/  I2FP.F32.S32 R11, R11 ;  /* 0x0000000b000b7245 */ /* 0x000fc60000201400 */
[C---:B------:R-:W-:Y:S01]  /*0b90*/  FADD R8, R4.reuse, 1 ;  /* 0x3f80000004087421 */ /* 0x040fe20000000000 */
[----:B------:R-:W-:Y:S01]  /*0ba0*/  FADD R15, R4, -1 ;  /* 0xbf800000040f7421 */ /* 0x000fe20000000000 */
[----:B------:R-:W-:Y:S02]  /*0bb0*/  FSEL R4, RZ, -24, P0 ;  /* 0xc1c00000ff047808 */ /* 0x000fe40000000000 */
[----:B------:R-:W-:Y:S01]  /*0bc0*/  FSETP.NEU.AND P0, PT, |R5|, +INF , PT ;  /* 0x7f8000000500780b */ /* 0x000fe20003f0d200 */
[----:B------:R-:W-:Y:S01]  /*0bd0*/  FADD R13, R15, R15 ;  /* 0x0000000f0f0d7221 */ /* 0x000fe20000000000 */
[----:B------:R-:W0:Y:S02]  /*0be0*/  MUFU.RCP R8, R8 ;  /* 0x0000000800087308 */ /* 0x000e240000001000 */
[----:B------:R-:W-:Y:S01]  /*0bf0*/  ISETP.EQ.OR.EX P0, PT, R3, RZ, !P0, P1 ;  /* 0x000000ff0300720c */ /* 0x000fe20004702710 */
[----:B0-----:R-:W-:Y:S01]  /*0c00*/  FMUL R2, R8, R13 ;  /* 0x0000000d08027220 */ /* 0x001fe20000400000 */
[----:B------:R-:W-:-:S03]  /*0c10*/  FFMA R13, R11, 1.1920928955078125e-07, R4 ;  /* 0x340000000b0d7823 */ /* 0x000fc60000000004 */
[----:B------:R-:W-:Y:S01]  /*0c20*/  FADD R12, R15, -R2 ;  /* 0x800000020f0c7221 */ /* 0x000fe20000000000 */
[CC--:B------:R-:W-:Y:S01]  /*0c30*/  FMUL R4, R2.reuse, R2.reuse ;  /* 0x0000000202047220 */ /* 0x0c0fe20000400000 */
[----:B------:R-:W-:Y:S02]  /*0c40*/  FFMA R11, R2, 1.4426950216293334961, R13 ;  /* 0x3fb8aa3b020b7823 */ /* 0x000fe4000000000d */
[----:B------:R-:W-:Y:S01]  /*0c50*/  FADD R12, R12, R12 ;  /* 0x0000000c0c0c7221 */ /* 0x000fe20000000000 */
[C---:B------:R-:W-:Y:S01]  /*0c60*/  FFMA R17, R4.reuse, R17, 0.0032181653659790754318 ;  /* 0x3b52e7db04117423 */ /* 0x040fe20000000011 */
[----:B------:R-:W-:Y:S02]  /*0c70*/  FADD R13, R13, -R11 ;  /* 0x8000000b0d0d7221 */ /* 0x000fe40000000000 */
[----:B------:R-:W-:Y:S01]  /*0c80*/  FFMA R15, R15, -R2, R12 ;  /* 0x800000020f0f7223 */ /* 0x000fe2000000000c */
[----:B------:R-:W-:Y:S01]  /*0c90*/  FFMA R17, R4, R17, 0.018033718690276145935 ;  /* 0x3c93bb7304117423 */ /* 0x000fe20000000011 */
[----:B------:R-:W-:-:S02]  /*0ca0*/  FFMA R12, R2, 1.4426950216293334961, R13 ;  /* 0x3fb8aa3b020c7823 */ /* 0x000fc4000000000d */
[----:B------:R-:W-:Y:S01]  /*0cb0*/  FMUL R15, R8, R15 ;  /* 0x0000000f080f7220 */ /* 0x000fe20000400000 */
[----:B------:R-:W-:-:S03]  /*0cc0*/  FFMA R17, R4, R17, 0.12022458761930465698 ;  /* 0x3df6384f04117423 */ /* 0x000fc60000000011 */
[----:B------:R-:W-:Y:S01]  /*0cd0*/  FFMA R13, R15, 1.4426950216293334961, R12 ;  /* 0x3fb8aa3b0f0d7823 */ /* 0x000fe2000000000c */
[----:B------:R-:W-:-:S03]  /*0ce0*/  FMUL R17, R4, R17 ;  /* 0x0000001104117220 */ /* 0x000fc60000400000 */
[----:B------:R-:W-:Y:S01]  /*0cf0*/  FFMA R4, R2, 1.9251366722983220825e-08, R13 ;  /* 0x32a55e3402047823 */ /* 0x000fe2000000000d */
[----:B------:R-:W-:-:S04]  /*0d00*/  FMUL R8, R17, 3 ;  /* 0x4040000011087820 */ /* 0x000fc80000400000 */
[----:B------:R-:W-:-:S04]  /*0d10*/  FFMA R4, R15, R8, R4 ;  /* 0x000000080f047223 */ /* 0x000fc80000000004 */
[----:B------:R-:W-:Y:S01]  /*0d20*/  FFMA R4, R2, R17, R4 ;  /* 0x0000001102047223 */ /* 0x000fe20000000004 */
[----:B------:R-:W-:-:S03]  /*0d30*/  MOV R2, 0x2 ;  /* 0x0000000200027802 */ /* 0x000fc60000000f00 */
[----:B------:R-:W-:-:S04]  /*0d40*/  FADD R8, R11, R4 ;  /* 0x000000040b087221 */ /* 0x000fc80000000000 */
[----:B------:R-:W-:Y:S01]  /*0d50*/  FADD R13, -R11, R8 ;  /* 0x000000080b0d7221 */ /* 0x000fe20000000100 */
[----:B------:R-:W-:-:S03]  /*0d60*/  FADD R11, R5, R5 ;  /* 0x00000005050b7221 */ /* 0x000fc60000000000 */
[----:B------:R-:W-:Y:S02]  /*0d70*/  FADD R20, R4, -R13 ;  /* 0x8000000d04147221 */ /* 0x000fe40000000000 */
[----:B------:R-:W-:-:S07]  /*0d80*/  LOP3.LUT R22, R11, 0x7fffffff, RZ, 0xc0, !PT ;  /* 0x7fffffff0b167812 */ /* 0x000fce00078ec0ff */
.L_x_18:
[----:B------:R-:W0:Y:S08]  /*0d90*/  I2F.F64.U32 R12, R2 ;  /* 0x00000002000c7312 */ /* 0x000e300000201800 */
[----:B0-----:R-:W0:Y:S01]  /*0da0*/  MUFU.RCP64H R19, R13 ;  /* 0x0000000d00137308 */ /* 0x001e220000001800 */
[----:B------:R-:W-:-:S05]  /*0db0*/  VIADD R18, R13, 0x300402 ;  /* 0x003004020d127836 */ /* 0x000fca0000000000 */
[----:B------:R-:W-:Y:S01]  /*0dc0*/  FSETP.GEU.AND P1, PT, |R18|, 5.8789094863358348022e-39, PT ;  /* 0x004004021200780b */ /* 0x000fe20003f2e200 */
[----:B0-----:R-:W-:-:S08]  /*0dd0*/  DFMA R14, -R12, R18, 1 ;  /* 0x3ff000000c0e742b */ /* 0x001fd00000000112 */
[----:B------:R-:W-:-:S08]  /*0de0*/  DFMA R14, R14, R14, R14 ;  /* 0x0000000e0e0e722b */ /* 0x000fd0000000000e */
[----:B------:R-:W-:-:S08]  /*0df0*/  DFMA R14, R18, R14, R18 ;  /* 0x0000000e120e722b */ /* 0x000fd00000000012 */
[----:B------:R-:W-:-:S08]  /*0e00*/  DFMA R16, -R12, R14, 1 ;  /* 0x3ff000000c10742b */ /* 0x000fd0000000010e */
[----:B------:R-:W-:Y:S01]  /*0e10*/  DFMA R14, R14, R16, R14 ;  /* 0x000000100e0e722b */ /* 0x000fe2000000000e */
[----:B------:R-:W-:Y:S10]  /*0e20*/  @P1 BRA `(.L_x_14) ;  /* 0x0000000000101947 */ /* 0x000ff40003800000 */
[----:B------:R-:W-:Y:S02]  /*0e30*/  LOP3.LUT R19, R13, 0x7fffffff, RZ, 0xc0, !PT ;  /* 0x7fffffff0d137812 */ /* 0x000fe400078ec0ff */
[----:B------:R-:W-:Y:S02]  /*0e40*/  MOV R4, 0xe70 ;  /* 0x00000e7000047802 */ /* 0x000fe40000000f00 */
[----:B------:R-:W-:-:S07]  /*0e50*/  IADD3 R19, PT, PT, R19, -0x100000, RZ ;  /* 0xfff0000013137810 */ /* 0x000fce0007ffe0ff */
[----:B------:R-:W-:Y:S05]  /*0e60*/  CALL.REL.NOINC `($__internal_0_$__cuda_sm20_dblrcp_rn_slowpath_v3) ;  /* 0x0000000800787944 */ /* 0x000fea0003c00000 */
.L_x_14:
[----:B------:R-:W0:Y:S01]  /*0e70*/  F2F.F32.F64 R15, R14 ;  /* 0x0000000e000f7310 */ /* 0x000e220000301000 */
[----:B------:R-:W-:Y:S02]  /*0e80*/  MOV R4, 0x391fcb8e ;  /* 0x391fcb8e00047802 */ /* 0x000fe40000000f00 */
[----:B------:R-:W-:Y:S01]  /*0e90*/  ISETP.EQ.U32.AND P4, PT, R0, 0x1, PT ;  /* 0x000000010000780c */ /* 0x000fe20003f82070 */
[----:B0-----:R-:W-:-:S04]  /*0ea0*/  FMUL R13, R8, R15 ;  /* 0x0000000f080d7220 */ /* 0x001fc80000400000 */
[----:B------:R-:W0:Y:S01]  /*0eb0*/  FRND R12, R13 ;  /* 0x0000000d000c7307 */ /* 0x000e220000201000 */
[-C--:B------:R-:W-:Y:S01]  /*0ec0*/  FFMA R17, R8, R15.reuse, -R13 ;  /* 0x0000000f08117223 */ /* 0x080fe2000000080d */
[C---:B------:R-:W-:Y:S02]  /*0ed0*/  FSETP.GT.AND P2, PT, |R13|.reuse, 152, PT ;  /* 0x431800000d00780b */ /* 0x040fe40003f44200 */
[----:B------:R-:W-:Y:S01]  /*0ee0*/  FSETP.GEU.AND P3, PT, R13, RZ, PT ;  /* 0x000000ff0d00720b */ /* 0x000fe20003f6e000 */
[----:B------:R-:W-:-:S03]  /*0ef0*/  FFMA R17, R20, R15, R17 ;  /* 0x0000000f14117223 */ /* 0x000fc60000000011 */
[----:B------:R-:W-:Y:S01]  /*0f00*/  F2I.NTZ R18, R13 ;  /* 0x0000000d00127305 */ /* 0x000fe20000203100 */
[----:B0-----:R-:W-:Y:S01]  /*0f10*/  FADD R16, R13, -R12 ;  /* 0x8000000c0d107221 */ /* 0x001fe20000000000 */
[----:B------:R-:W-:Y:S01]  /*0f20*/  FSETP.GT.AND P1, PT, R12, RZ, PT ;  /* 0x000000ff0c00720b */ /* 0x000fe20003f24000 */
[----:B------:R-:W-:Y:S02]  /*0f30*/  FMUL R12, R15, 0.5 ;  /* 0x3f0000000f0c7820 */ /* 0x000fe40000400000 */
[----:B------:R-:W-:Y:S01]  /*0f40*/  FADD R17, R17, R16 ;  /* 0x0000001011117221 */ /* 0x000fe20000000000 */
[----:B------:R-:W-:Y:S02]  /*0f50*/  SEL R19, RZ, 0x83000000, P1 ;  /* 0x83000000ff137807 */ /* 0x000fe40000800000 */
[----:B------:R-:W-:Y:S01]  /*0f60*/  FSETP.NEU.AND P1, PT, R15, RZ, PT ;  /* 0x000000ff0f00720b */ /* 0x000fe20003f2d000 */
[----:B------:R-:W-:Y:S01]  /*0f70*/  FFMA R16, R17, R4, 0.0013391353422775864601 ;  /* 0x3aaf85ed11107423 */ /* 0x000fe20000000004 */
[----:B------:R-:W0:Y:S02]  /*0f80*/  FRND.TRUNC R12, R12 ;  /* 0x0000000c000c7307 */ /* 0x000e24000020d000 */
[----:B------:R-:W-:Y:S01]  /*0f90*/  ISETP.EQ.OR.EX P1, PT, R3, RZ, !P1, P4 ;  /* 0x000000ff0300720c */ /* 0x000fe20004f22740 */
[----:B------:R-:W-:-:S04]  /*0fa0*/  FFMA R16, R17, R16, 0.0096188392490148544312 ;  /* 0x3c1d985611107423 */ /* 0x000fc80000000010 */
[----:B------:R-:W-:-:S04]  /*0fb0*/  FFMA R16, R17, R16, 0.055503588169813156128 ;  /* 0x3d6357bb11107423 */ /* 0x000fc80000000010 */
[----:B------:R-:W-:-:S04]  /*0fc0*/  FFMA R16, R17, R16, 0.24022644758224487305 ;  /* 0x3e75fdec11107423 */ /* 0x000fc80000000010 */
[----:B------:R-:W-:Y:S01]  /*0fd0*/  FFMA R16, R17, R16, 0.69314718246459960938 ;  /* 0x3f31721811107423 */ /* 0x000fe20000000010 */
[----:B0-----:R-:W-:-:S03]  /*0fe0*/  FADD R12, R12, R12 ;  /* 0x0000000c0c0c7221 */ /* 0x001fc60000000000 */
[----:B------:R-:W-:Y:S01]  /*0ff0*/  FFMA R16, R17, R16, 1 ;  /* 0x3f80000011107423 */ /* 0x000fe20000000010 */
[----:B------:R-:W-:Y:S01]  /*1000*/  VIADD R17, R19, 0x7f000000 ;  /* 0x7f00000013117836 */ /* 0x000fe20000000000 */
[----:B------:R-:W-:-:S03]  /*1010*/  LEA R19, R18, -R19, 0x17 ;  /* 0x8000001312137211 */ /* 0x000fc600078eb8ff */
[----:B------:R-:W-:-:S04]  /*1020*/  FMUL R16, R16, R17 ;  /* 0x0000001110107220 */ /* 0x000fc80000400000 */
[----:B------:R-:W-:Y:S01]  /*1030*/  FMUL R19, R16, R19 ;  /* 0x0000001310137220 */ /* 0x000fe20000400000 */
[----:B------:R-:W-:Y:S02]  /*1040*/  MOV R16, 0x3f800000 ;  /* 0x3f80000000107802 */ /* 0x000fe40000000f00 */
[----:B------:R-:W-:Y:S01]  /*1050*/  @P2 FSEL R19, RZ, +INF , !P3 ;  /* 0x7f800000ff132808 */ /* 0x000fe20005800000 */
[----:B------:R-:W-:Y:S06]  /*1060*/  @P1 BRA `(.L_x_15) ;  /* 0x00000000004c1947 */ /* 0x000fec0003800000 */
[----:B------:R-:W-:-:S04]  /*1070*/  FSETP.NAN.AND P1, PT, |R15|, |R15|, PT ;  /* 0x4000000f0f00720b */ /* 0x000fc80003f28200 */
[----:B------:R-:W-:-:S13]  /*1080*/  FSETP.NUM.AND P1, PT, |R5|, |R5|, !P1 ;  /* 0x400000050500720b */ /* 0x000fda0004f27200 */
[----:B------:R-:W-:Y:S01]  /*1090*/  @!P1 FADD R16, R5, R15 ;  /* 0x0000000f05109221 */ /* 0x000fe20000000000 */
[----:B------:R-:W-:Y:S06]  /*10a0*/  @!P1 BRA `(.L_x_15) ;  /* 0x00000000003c9947 */ /* 0x000fec0003800000 */
[----:B------:R-:W-:-:S05]  /*10b0*/  FADD R13, R15, -R12 ;  /* 0x8000000c0f0d7221 */ /* 0x000fca0000000000 */
[----:B------:R-:W-:-:S04]  /*10c0*/  @P0 FSETP.NEU.AND P1, PT, |R13|, 1, PT ;  /* 0x3f8000000d00080b */ /* 0x000fc80003f2d200 */
[----:B------:R-:W-:Y:S01]  /*10d0*/  @P0 FSEL R16, R22, R11, P1 ;  /* 0x0000000b16100208 */ /* 0x000fe20000800000 */
[----:B------:R-:W-:Y:S08]  /*10e0*/  @P0 BRA `(.L_x_15) ;  /* 0x00000000002c0947 */ /* 0x000ff00003800000 */
[----:B------:R-:W-:Y:S02]  /*10f0*/  FSETP.NEU.AND P1, PT, |R15|, +INF , PT ;  /* 0x7f8000000f00780b */ /* 0x000fe40003f2d200 */
[C---:B------:R-:W-:Y:S02]  /*1100*/  ISETP.EQ.U32.AND P2, PT, R0.reuse, -0x1, PT ;  /* 0xffffffff0000780c */ /* 0x040fe40003f42070 */
[----:B------:R-:W-:Y:S02]  /*1110*/  ISETP.GT.U32.AND P3, PT, R0, -0x1, PT ;  /* 0xffffffff0000780c */ /* 0x000fe40003f64070 */
[----:B------:R-:W-:-:S04]  /*1120*/  ISETP.EQ.AND.EX P1, PT, R3, -0x1, !P1, P2 ;  /* 0xffffffff0300780c */ /* 0x000fc80004f22320 */
[----:B------:R-:W-:Y:S02]  /*1130*/  ISETP.GT.OR.EX P2, PT, R3, -0x1, P1, P3 ;  /* 0xffffffff0300780c */ /* 0x000fe40000f44730 */
[----:B------:R-:W-:-:S11]  /*1140*/  FSEL R16, R19, 1, !P1 ;  /* 0x3f80000013107808 */ /* 0x000fd60004800000 */
[----:B------:R-:W0:Y:S01]  /*1150*/  @!P2 FRND.FLOOR R12, R15 ;  /* 0x0000000f000ca307 */ /* 0x000e220000205000 */
[----:B------:R-:W-:Y:S02]  /*1160*/  @!P2 FSETP.NEU.AND P4, PT, |R13|, 1, PT ;  /* 0x3f8000000d00a80b */ /* 0x000fe40003f8d200 */
[----:B0-----:R-:W-:Y:S02]  /*1170*/  @!P2 FSETP.NEU.AND P3, PT, R12, R15, PT ;  /* 0x0000000f0c00a20b */ /* 0x001fe40003f6d000 */
[----:B------:R-:W-:-:S04]  /*1180*/  @!P2 FSEL R12, R19, -R19, P4 ;  /* 0x80000013130ca208 */ /* 0x000fc80002000000 */
[----:B------:R-:W-:-:S07]  /*1190*/  @!P2 FSEL R16, R12, +QNAN , !P3 ;  /* 0x7fffffff0c10a808 */ /* 0x000fce0005800000 */
.L_x_15:
[----:B------:R-:W0:Y:S01]  /*11a0*/  F2I.TRUNC.NTZ R12, R16 ;  /* 0x00000010000c7305 */ /* 0x000e22000020f100 */
[----:B------:R-:W-:Y:S02]  /*11b0*/  MOV R24, 0x3a2c32e4 ;  /* 0x3a2c32e400187802 */ /* 0x000fe40000000f00 */
[----:B0-----:R-:W-:Y:S02]  /*11c0*/  I2FP.F32.S32 R13, R12 ;  /* 0x0000000c000d7245 */ /* 0x001fe40000201400 */
[----:B------:R-:W-:Y:S02]  /*11d0*/  ISETP.NE.AND P3, PT, R12, 0x1, PT ;  /* 0x000000010c00780c */ /* 0x000fe40003f65270 */
[C---:B------:R-:W-:Y:S01]  /*11e0*/  FSETP.GEU.AND P1, PT, |R13|.reuse, 1.175494350822287508e-38, PT ;  /* 0x008000000d00780b */ /* 0x040fe20003f2e200 */
[----:B------:R-:W-:-:S05]  /*11f0*/  FMUL R14, |R13|, 16777216 ;  /* 0x4b8000000d0e7820 */ /* 0x000fca0000400200 */
[----:B------:R-:W-:-:S05]  /*1200*/  FSEL R14, R14, |R13|, !P1 ;  /* 0x4000000d0e0e7208 */ /* 0x000fca0004800000 */
[----:B------:R-:W-:-:S05]  /*1210*/  VIADD R15, R14, 0xc0cafb0d ;  /* 0xc0cafb0d0e0f7836 */ /* 0x000fca0000000000 */
[----:B------:R-:W-:Y:S02]  /*1220*/  LOP3.LUT R17, R15, 0xff800000, RZ, 0xc0, !PT ;  /* 0xff8000000f117812 */ /* 0x000fe400078ec0ff */
[----:B------:R-:W-:Y:S02]  /*1230*/  FSEL R15, RZ, -24, P1 ;  /* 0xc1c00000ff0f7808 */ /* 0x000fe40000800000 */
[-C--:B------:R-:W-:Y:S02]  /*1240*/  IADD3 R19, PT, PT, R14, -R17.reuse, RZ ;  /* 0x800000110e137210 */ /* 0x080fe40007ffe0ff */
[----:B------:R-:W-:-:S03]  /*1250*/  I2FP.F32.S32 R18, R17 ;  /* 0x0000001100127245 */ /* 0x000fc60000201400 */
[C---:B------:R-:W-:Y:S01]  /*1260*/  FADD R14, R19.reuse, 1 ;  /* 0x3f800000130e7421 */ /* 0x040fe20000000000 */
[----:B------:R-:W-:-:S04]  /*1270*/  FADD R19, R19, -1 ;  /* 0xbf80000013137421 */ /* 0x000fc80000000000 */
[----:B------:R-:W-:Y:S01]  /*1280*/  FADD R21, R19, R19 ;  /* 0x0000001313157221 */ /* 0x000fe20000000000 */
[----:B------:R-:W0:Y:S03]  /*1290*/  MUFU.RCP R14, R14 ;  /* 0x0000000e000e7308 */ /* 0x000e260000001000 */
[----:B0-----:R-:W-:Y:S01]  /*12a0*/  FMUL R16, R14, R21 ;  /* 0x000000150e107220 */ /* 0x001fe20000400000 */
[----:B------:R-:W-:-:S03]  /*12b0*/  FFMA R21, R18, 1.1920928955078125e-07, R15 ;  /* 0x3400000012157823 */ /* 0x000fc6000000000f */
[----:B------:R-:W-:Y:S01]  /*12c0*/  FADD R18, R19, -R16 ;  /* 0x8000001013127221 */ /* 0x000fe20000000000 */
[C---:B------:R-:W-:Y:S01]  /*12d0*/  FMUL R17, R16.reuse, R16 ;  /* 0x0000001010117220 */ /* 0x040fe20000400000 */
[----:B------:R-:W-:Y:S02]  /*12e0*/  FFMA R15, R16, 1.4426950216293334961, R21 ;  /* 0x3fb8aa3b100f7823 */ /* 0x000fe40000000015 */
[----:B------:R-:W-:Y:S01]  /*12f0*/  FADD R18, R18, R18 ;  /* 0x0000001212127221 */ /* 0x000fe20000000000 */
[----:B------:R-:W-:Y:S01]  /*1300*/  FFMA R24, R17, R24, 0.0032181653659790754318 ;  /* 0x3b52e7db11187423 */ /* 0x000fe20000000018 */
        /* <DEDUP_REMOVED lines=12> */
[----:B------:R-:W-:-:S03]  /*13d0*/  I2FP.F32.U32 R14, R2 ;  /* 0x00000002000e7245 */ /* 0x000fc60000201000 */
[----:B------:R-:W-:-:S04]  /*13e0*/  FADD R19, R15, R18 ;  /* 0x000000120f137221 */ /* 0x000fc80000000000 */
[----:B------:R-:W-:Y:S01]  /*13f0*/  FMUL R17, R14, R19 ;  /* 0x000000130e117220 */ /* 0x000fe20000400000 */
[----:B------:R-:W-:-:S03]  /*1400*/  FADD R15, -R15, R19 ;  /* 0x000000130f0f7221 */ /* 0x000fc60000000100 */
[----:B------:R-:W0:Y:S01]  /*1410*/  FRND R16, R17 ;  /* 0x0000001100107307 */ /* 0x000e220000201000 */
[----:B------:R-:W-:Y:S01]  /*1420*/  FADD R15, R18, -R15 ;  /* 0x8000000f120f7221 */ /* 0x000fe20000000000 */
[----:B------:R-:W-:Y:S01]  /*1430*/  FFMA R18, R14, R19, -R17 ;  /* 0x000000130e127223 */ /* 0x000fe20000000811 */
[----:B------:R-:W-:-:S03]  /*1440*/  FSETP.GEU.AND P2, PT, R17, RZ, PT ;  /* 0x000000ff1100720b */ /* 0x000fc60003f4e000 */
[----:B------:R-:W-:Y:S02]  /*1450*/  FFMA R15, R14, R15, R18 ;  /* 0x0000000f0e0f7223 */ /* 0x000fe40000000012 */
[----:B------:R-:W1:Y:S01]  /*1460*/  F2I.NTZ R19, R17 ;  /* 0x0000001100137305 */ /* 0x000e620000203100 */
[----:B0-----:R-:W-:Y:S01]  /*1470*/  FADD R18, R17, -R16 ;  /* 0x8000001011127221 */ /* 0x001fe20000000000 */
[----:B------:R-:W-:-:S03]  /*1480*/  FSETP.GT.AND P1, PT, R16, RZ, PT ;  /* 0x000000ff1000720b */ /* 0x000fc60003f24000 */
[----:B------:R-:W-:Y:S01]  /*1490*/  FADD R15, R15, R18 ;  /* 0x000000120f0f7221 */ /* 0x000fe20000000000 */
[----:B------:R-:W-:Y:S02]  /*14a0*/  SEL R16, RZ, 0x83000000, P1 ;  /* 0x83000000ff107807 */ /* 0x000fe40000800000 */
[----:B------:R-:W-:Y:S01]  /*14b0*/  FSETP.GT.AND P1, PT, |R17|, 152, PT ;  /* 0x431800001100780b */ /* 0x000fe20003f24200 */
[----:B------:R-:W-:-:S04]  /*14c0*/  FFMA R4, R15, R4, 0.0013391353422775864601 ;  /* 0x3aaf85ed0f047423 */ /* 0x000fc80000000004 */
[----:B------:R-:W-:-:S04]  /*14d0*/  FFMA R4, R15, R4, 0.0096188392490148544312 ;  /* 0x3c1d98560f047423 */ /* 0x000fc80000000004 */
[----:B------:R-:W-:-:S04]  /*14e0*/  FFMA R4, R15, R4, 0.055503588169813156128 ;  /* 0x3d6357bb0f047423 */ /* 0x000fc80000000004 */
[----:B------:R-:W-:Y:S01]  /*14f0*/  FFMA R18, R15, R4, 0.24022644758224487305 ;  /* 0x3e75fdec0f127423 */ /* 0x000fe20000000004 */
[----:B------:R-:W-:-:S03]  /*1500*/  FMUL R4, R14, 0.5 ;  /* 0x3f0000000e047820 */ /* 0x000fc60000400000 */
[----:B------:R-:W-:-:S03]  /*1510*/  FFMA R18, R15, R18, 0.69314718246459960938 ;  /* 0x3f3172180f127423 */ /* 0x000fc60000000012 */
[----:B------:R-:W0:Y:S01]  /*1520*/  FRND.TRUNC R4, R4 ;  /* 0x0000000400047307 */ /* 0x000e22000020d000 */
[----:B------:R-:W-:Y:S01]  /*1530*/  FFMA R18, R15, R18, 1 ;  /* 0x3f8000000f127423 */ /* 0x000fe20000000012 */
[----:B------:R-:W-:Y:S01]  /*1540*/  VIADD R15, R16, 0x7f000000 ;  /* 0x7f000000100f7836 */ /* 0x000fe20000000000 */
[----:B-1----:R-:W-:-:S03]  /*1550*/  LEA R16, R19, -R16, 0x17 ;  /* 0x8000001013107211 */ /* 0x002fc600078eb8ff */
[----:B------:R-:W-:-:S04]  /*1560*/  FMUL R15, R18, R15 ;  /* 0x0000000f120f7220 */ /* 0x000fc80000400000 */
[----:B------:R-:W-:Y:S01]  /*1570*/  FMUL R17, R15, R16 ;  /* 0x000000100f117220 */ /* 0x000fe20000400000 */
[----:B------:R-:W-:Y:S01]  /*1580*/  HFMA2 R16, -RZ, RZ, 1.875, 0 ;  /* 0x3f800000ff107431 */ /* 0x000fe200000001ff */
[----:B------:R-:W-:Y:S01]  /*1590*/  @P1 FSEL R17, RZ, +INF , !P2 ;  /* 0x7f800000ff111808 */ /* 0x000fe20005000000 */
[----:B0-----:R-:W-:Y:S01]  /*15a0*/  FADD R15, R4, R4 ;  /* 0x00000004040f7221 */ /* 0x001fe20000000000 */
[----:B------:R-:W-:Y:S06]  /*15b0*/  @!P3 BRA `(.L_x_16) ;  /* 0x00000000004cb947 */ /* 0x000fec0003800000 */
[----:B------:R-:W-:-:S04]  /*15c0*/  FSETP.NAN.AND P1, PT, |R14|, |R14|, PT ;  /* 0x4000000e0e00720b */ /* 0x000fc80003f28200 */
[----:B------:R-:W-:-:S13]  /*15d0*/  FSETP.NUM.AND P1, PT, |R13|, |R13|, !P1 ;  /* 0x4000000d0d00720b */ /* 0x000fda0004f27200 */
[----:B------:R-:W-:Y:S01]  /*15e0*/  @!P1 FADD R16, R13, R14 ;  /* 0x0000000e0d109221 */ /* 0x000fe20000000000 */
[----:B------:R-:W-:Y:S06]  /*15f0*/  @!P1 BRA `(.L_x_16) ;  /* 0x00000000003c9947 */ /* 0x000fec0003800000 */
[----:B------:R-:W-:Y:S01]  /*1600*/  FSETP.NEU.AND P1, PT, |R13|, +INF , PT ;  /* 0x7f8000000d00780b */ /* 0x000fe20003f2d200 */
[----:B------:R-:W-:-:S03]  /*1610*/  FADD R15, R14, -R15 ;  /* 0x8000000f0e0f7221 */ /* 0x000fc60000000000 */
[----:B------:R-:W-:-:S04]  /*1620*/  ISETP.NE.AND P1, PT, R12, RZ, P1 ;  /* 0x000000ff0c00720c */ /* 0x000fc80000f25270 */
[----:B------:R-:W-:-:S09]  /*1630*/  FSETP.NEU.AND P2, PT, |R15|, 1, !P1 ;  /* 0x3f8000000f00780b */ /* 0x000fd20004f4d200 */
[----:B------:R-:W-:-:S05]  /*1640*/  @!P1 FADD R13, R13, R13 ;  /* 0x0000000d0d0d9221 */ /* 0x000fca0000000000 */
[----:B------:R-:W-:-:S05]  /*1650*/  @P2 LOP3.LUT R13, R13, 0x7fffffff, RZ, 0xc0, !PT ;  /* 0x7fffffff0d0d2812 */ /* 0x000fca00078ec0ff */
[----:B------:R-:W-:Y:S01]  /*1660*/  @!P1 IMAD.MOV.U32 R16, RZ, RZ, R13 ;  /* 0x000000ffff109224 */ /* 0x000fe200078e000d */
[----:B------:R-:W-:Y:S06]  /*1670*/  @!P1 BRA `(.L_x_16) ;  /* 0x00000000001c9947 */ /* 0x000fec0003800000 */
[----:B------:R-:W-:Y:S02]  /*1680*/  FSETP.NEU.AND P1, PT, |R14|, +INF , PT ;  /* 0x7f8000000e00780b */ /* 0x000fe40003f2d200 */
[----:B------:R-:W-:-:S13]  /*1690*/  ISETP.EQ.AND P2, PT, R12, -0x1, PT ;  /* 0xffffffff0c00780c */ /* 0x000fda0003f42270 */
[----:B------:R-:W-:Y:S05]  /*16a0*/  @!P1 BRA P2, `(.L_x_16) ;  /* 0x0000000000109947 */ /* 0x000fea0001000000 */
[----:B------:R-:W-:Y:S02]  /*16b0*/  ISETP.GT.AND P1, PT, R12, -0x1, PT ;  /* 0xffffffff0c00780c */ /* 0x000fe40003f24270 */
[----:B------:R-:W-:-:S11]  /*16c0*/  MOV R16, R17 ;  /* 0x0000001100107202 */ /* 0x000fd60000000f00 */
[----:B------:R-:W-:-:S04]  /*16d0*/  @!P1 FSETP.NEU.AND P2, PT, |R15|, 1, PT ;  /* 0x3f8000000f00980b */ /* 0x000fc80003f4d200 */
[----:B------:R-:W-:-:S09]  /*16e0*/  @!P1 FSEL R16, R17, -R17, P2 ;  /* 0x8000001111109208 */ /* 0x000fd20001000000 */
.L_x_16:
[----:B------:R-:W-:-:S13]  /*16f0*/  FSETP.NEU.AND P1, PT, R16, R5, PT ;  /* 0x000000051000720b */ /* 0x000fda0003f2d000 */
[----:B------:R-:W-:Y:S05]  /*1700*/  @!P1 BRA `(.L_x_17) ;  /* 0x0000000000109947 */ /* 0x000fea0003800000 */
[----:B------:R-:W-:-:S04]  /*1710*/  IADD3 R2, PT, PT, R2, 0x1, RZ ;  /* 0x0000000102027810 */ /* 0x000fc80007ffe0ff */
[----:B------:R-:W-:-:S13]  /*1720*/  ISETP.NE.AND P1, PT, R2, 0x9, PT ;  /* 0x000000090200780c */ /* 0x000fda0003f25270 */
[----:B------:R-:W-:Y:S05]  /*1730*/  @P1 BRA `(.L_x_18) ;  /* 0xfffffff400941947 */ /* 0x000fea000383ffff */
[----:B------:R-:W-:-:S07]  /*1740*/  IMAD.MOV.U32 R2, RZ, RZ, RZ ;  /* 0x000000ffff027224 */ /* 0x000fce00078e00ff */
.L_x_17:
[----:B------:R-:W-:Y:S01]  /*1750*/  ISETP.NE.AND P0, PT, R2, RZ, PT ;  /* 0x000000ff0200720c */ /* 0x000fe20003f05270 */
[----:B------:R-:W-:Y:S01]  /*1760*/  UMOV UR4, UR11 ;  /* 0x0000000b00047c82 */ /* 0x000fe20008000000 */
[----:B------:R-:W-:-:S11]  /*1770*/  UMOV UR5, UR12 ;  /* 0x0000000c00057c82 */ /* 0x000fd60008000000 */
[----:B------:R-:W-:Y:S05]  /*1780*/  @!P0 BRA `(.L_x_19) ;  /* 0xffffffe800408947 */ /* 0x000fea000383ffff */
[----:B------:R-:W-:Y:S01]  /*1790*/  MOV R10, UR11 ;  /* 0x0000000b000a7c02 */ /* 0x000fe20008000f00 */
[----:B------:R0:W-:Y:S01]  /*17a0*/  STL [R1], R2 ;  /* 0x0000000201007387 */ /* 0x0001e20000100800 */
[----:B------:R-:W-:Y:S01]  /*17b0*/  MOV R11, UR12 ;  /* 0x0000000c000b7c02 */ /* 0x000fe20008000f00 */
[----:B------:R-:W1:Y:S01]  /*17c0*/  LDCU.64 UR4, c[0x4][0x10] ;  /* 0x01000200ff0477ac */ /* 0x000e620008000a00 */
[----:B------:R-:W-:-:S03]  /*17d0*/  MOV R0, 0x0 ;  /* 0x0000000000007802 */ /* 0x000fc60000000f00 */
[----:B------:R0:W-:Y:S01]  /*17e0*/  STL.64 [R1+0x8], R10 ;  /* 0x0000080a01007387 */ /* 0x0001e20000100a00 */
[----:B------:R0:W2:Y:S01]  /*17f0*/  LDC.64 R8, c[0x4][R0] ;  /* 0x0100000000087b82 */ /* 0x0000a20000000a00 */
[----:B-1----:R-:W-:Y:S01]  /*1800*/  IMAD.U32 R4, RZ, RZ, UR4 ;  /* 0x00000004ff047e24 */ /* 0x002fe2000f8e00ff */
[----:B0-----:R-:W-:-:S07]  /*1810*/  MOV R5, UR5 ;  /* 0x0000000500057c02 */ /* 0x001fce0008000f00 */
[----:B------:R-:W-:-:S07]  /*1820*/  LEPC R20, `(.L_x_20) ;  /* 0x000000001014794e */ /* 0x000fce0000000000 */
[----:B--2---:R-:W-:Y:S05]  /*1830*/  CALL.ABS.NOINC R8 ;  /* 0x0000000008007343 */ /* 0x004fea0003c00000 */
.L_x_20:
[----:B------:R-:W-:Y:S05]  /*1840*/  EXIT ;  /* 0x000000000000794d */ /* 0x000fea0003800000 */
        .weak           $__internal_0_$__cuda_sm20_dblrcp_rn_slowpath_v3
        .type           $__internal_0_$__cuda_sm20_dblrcp_rn_slowpath_v3,@function
        .size           $__internal_0_$__cuda_sm20_dblrcp_rn_slowpath_v3,($__internal_1_$__cuda_sm20_div_s64 - $__internal_0_$__cuda_sm20_dblrcp_rn_slowpath_v3)
$__internal_0_$__cuda_sm20_dblrcp_rn_slowpath_v3:
[----:B------:R-:W-:-:S14]  /*1850*/  DSETP.GTU.AND P1, PT, |R12|, +INF , PT ;  /* 0x7ff000000c00742a */ /* 0x000fdc0003f2c200 */
[----:B------:R-:W-:Y:S05]  /*1860*/  @P1 BRA `(.L_x_21) ;  /* 0x0000000000801947 */ /* 0x000fea0003800000 */
[----:B------:R-:W-:-:S04]  /*1870*/  LOP3.LUT R14, R13, 0x7fffffff, RZ, 0xc0, !PT ;  /* 0x7fffffff0d0e7812 */ /* 0x000fc800078ec0ff */
[----:B------:R-:W-:-:S04]  /*1880*/  IADD3 R15, PT, PT, R14, -0x1, RZ ;  /* 0xffffffff0e0f7810 */ /* 0x000fc80007ffe0ff */
[----:B------:R-:W-:-:S13]  /*1890*/  ISETP.GE.U32.AND P1, PT, R15, 0x7fefffff, PT ;  /* 0x7fefffff0f00780c */ /* 0x000fda0003f26070 */
[----:B------:R-:W-:Y:S01]  /*18a0*/  @P1 LOP3.LUT R17, R13, 0x7ff00000, RZ, 0x3c, !PT ;  /* 0x7ff000000d111812 */ /* 0x000fe200078e3cff */
[----:B------:R-:W-:Y:S01]  /*18b0*/  @P1 IMAD.MOV.U32 R16, RZ, RZ, RZ ;  /* 0x000000ffff101224 */ /* 0x000fe200078e00ff */
[----:B------:R-:W-:Y:S06]  /*18c0*/  @P1 BRA `(.L_x_22) ;  /* 0x0000000000701947 */ /* 0x000fec0003800000 */
[----:B------:R-:W-:-:S13]  /*18d0*/  ISETP.GE.U32.AND P1, PT, R14, 0x1000001, PT ;  /* 0x010000010e00780c */ /* 0x000fda0003f26070 */
[----:B------:R-:W-:Y:S05]  /*18e0*/  @!P1 BRA `(.L_x_23) ;  /* 0x0000000000389947 */ /* 0x000fea0003800000 */
[----:B------:R-:W-:Y:S01]  /*18f0*/  IADD3 R15, PT, PT, R13, -0x3fe00000, RZ ;  /* 0xc02000000d0f7810 */ /* 0x000fe20007ffe0ff */
[----:B------:R-:W-:Y:S01]  /*1900*/  IMAD.MOV.U32 R16, RZ, RZ, R19 ;  /* 0x000000ffff107224 */ /* 0x000fe200078e0013 */
[----:B------:R-:W-:Y:S02]  /*1910*/  MOV R14, R12 ;  /* 0x0000000c000e7202 */ /* 0x000fe40000000f00 */
[----:B------:R-:W0:Y:S04]  /*1920*/  MUFU.RCP64H R17, R15 ;  /* 0x0000000f00117308 */ /* 0x000e280000001800 */
[----:B0-----:R-:W-:-:S08]  /*1930*/  DFMA R18, -R14, R16, 1 ;  /* 0x3ff000000e12742b */ /* 0x001fd00000000110 */
[----:B------:R-:W-:-:S08]  /*1940*/  DFMA R18, R18, R18, R18 ;  /* 0x000000121212722b */ /* 0x000fd00000000012 */
[----:B------:R-:W-:-:S08]  /*1950*/  DFMA R18, R16, R18, R16 ;  /* 0x000000121012722b */ /* 0x000fd00000000010 */
[----:B------:R-:W-:-:S08]  /*1960*/  DFMA R16, -R14, R18, 1 ;  /* 0x3ff000000e10742b */ /* 0x000fd00000000112 */
[----:B------:R-:W-:-:S08]  /*1970*/  DFMA R16, R18, R16, R18 ;  /* 0x000000101210722b */ /* 0x000fd00000000012 */
[----:B------:R-:W-:-:S08]  /*1980*/  DMUL R16, R16, 2.2250738585072013831e-308 ;  /* 0x0010000010107828 */ /* 0x000fd00000000000 */
[----:B------:R-:W-:-:S08]  /*1990*/  DFMA R12, -R12, R16, 1 ;  /* 0x3ff000000c0c742b */ /* 0x000fd00000000110 */
[----:B------:R-:W-:-:S08]  /*19a0*/  DFMA R12, R12, R12, R12 ;  /* 0x0000000c0c0c722b */ /* 0x000fd0000000000c */
[----:B------:R-:W-:Y:S01]  /*19b0*/  DFMA R16, R16, R12, R16 ;  /* 0x0000000c1010722b */ /* 0x000fe20000000010 */
[----:B------:R-:W-:Y:S10]  /*19c0*/  BRA `(.L_x_22) ;  /* 0x0000000000307947 */ /* 0x000ff40003800000 */
.L_x_23:
[----:B------:R-:W-:Y:S01]  /*19d0*/  DMUL R12, R12, 8.11296384146066816958e+31 ;  /* 0x469000000c0c7828 */ /* 0x000fe20000000000 */
[----:B------:R-:W-:-:S05]  /*19e0*/  MOV R14, R19 ;  /* 0x00000013000e7202 */ /* 0x000fca0000000f00 */
[----:B------:R-:W0:Y:S02]  /*19f0*/  MUFU.RCP64H R15, R13 ;  /* 0x0000000d000f7308 */ /* 0x000e240000001800 */
[----:B0-----:R-:W-:-:S08]  /*1a00*/  DFMA R16, -R12, R14, 1 ;  /* 0x3ff000000c10742b */ /* 0x001fd0000000010e */
[----:B------:R-:W-:-:S08]  /*1a10*/  DFMA R16, R16, R16, R16 ;  /* 0x000000101010722b */ /* 0x000fd00000000010 */
[----:B------:R-:W-:-:S08]  /*1a20*/  DFMA R16, R14, R16, R14 ;  /* 0x000000100e10722b */ /* 0x000fd0000000000e */
[----:B------:R-:W-:-:S08]  /*1a30*/  DFMA R14, -R12, R16, 1 ;  /* 0x3ff000000c0e742b */ /* 0x000fd00000000110 */
[----:B------:R-:W-:-:S08]  /*1a40*/  DFMA R14, R16, R14, R16 ;  /* 0x0000000e100e722b */ /* 0x000fd00000000010 */
[----:B------:R-:W-:Y:S01]  /*1a50*/  DMUL R16, R14, 8.11296384146066816958e+31 ;  /* 0x469000000e107828 */ /* 0x000fe20000000000 */
[----:B------:R-:W-:Y:S10]  /*1a60*/  BRA `(.L_x_22) ;  /* 0x0000000000087947 */ /* 0x000ff40003800000 */
.L_x_21:
[----:B------:R-:W-:Y:S02]  /*1a70*/  LOP3.LUT R17, R13, 0x80000, RZ, 0xfc, !PT ;  /* 0x000800000d117812 */ /* 0x000fe400078efcff */
[----:B------:R-:W-:-:S07]  /*1a80*/  MOV R16, R12 ;  /* 0x0000000c00107202 */ /* 0x000fce0000000f00 */
.L_x_22:
[----:B------:R-:W-:Y:S01]  /*1a90*/  MOV R12, R4 ;  /* 0x00000004000c7202 */ /* 0x000fe20000000f00 */
[----:B------:R-:W-:Y:S01]  /*1aa0*/  IMAD.MOV.U32 R13, RZ, RZ, 0x0 ;  /* 0x00000000ff0d7424 */ /* 0x000fe200078e00ff */
[----:B------:R-:W-:Y:S01]  /*1ab0*/  MOV R15, R17 ;  /* 0x00000011000f7202 */ /* 0x000fe20000000f00 */
[----:B------:R-:W-:Y:S02]  /*1ac0*/  IMAD.MOV.U32 R14, RZ, RZ, R16 ;  /* 0x000000ffff0e7224 */ /* 0x000fe400078e0010 */
[----:B------:R-:W-:Y:S05]  /*1ad0*/  RET.REL.NODEC R12 `(_Z17CudaCalculations1x) ;  /* 0xffffffe40c487950 */ /* 0x000fea0003c3ffff */
        .weak           $__internal_1_$__cuda_sm20_div_s64
        .type           $__internal_1_$__cuda_sm20_div_s64,@function
        .size           $__internal_1_$__cuda_sm20_div_s64,(.L_x_64 - $__internal_1_$__cuda_sm20_div_s64)
$__internal_1_$__cuda_sm20_div_s64:
[----:B------:R-:W-:Y:S02]  /*1ae0*/  IADD3 R17, P1, PT, RZ, -R4, RZ ;  /* 0x80000004ff117210 */ /* 0x000fe40007f3e0ff */
[----:B------:R-:W-:Y:S02]  /*1af0*/  ISETP.GE.AND P0, PT, R8, RZ, PT ;  /* 0x000000ff0800720c */ /* 0x000fe40003f06270 */
[----:B------:R-:W-:Y:S02]  /*1b00*/  IADD3.X R11, PT, PT, RZ, ~R8, RZ, P1, !PT ;  /* 0x80000008ff0b7210 */ /* 0x000fe40000ffe4ff */
[----:B------:R-:W-:Y:S02]  /*1b10*/  SEL R16, R17, R4, !P0 ;  /* 0x0000000411107207 */ /* 0x000fe40004000000 */
[----:B------:R-:W-:Y:S02]  /*1b20*/  SEL R17, R11, R8, !P0 ;  /* 0x000000080b117207 */ /* 0x000fe40004000000 */
[----:B------:R-:W-:-:S02]  /*1b30*/  ISETP.GE.AND P3, PT, R5, RZ, PT ;  /* 0x000000ff0500720c */ /* 0x000fc40003f66270 */
[----:B------:R-:W0:Y:S08]  /*1b40*/  I2F.U64.RP R11, R16 ;  /* 0x00000010000b7312 */ /* 0x000e300000309000 */
[----:B0-----:R-:W0:Y:S02]  /*1b50*/  MUFU.RCP R11, R11 ;  /* 0x0000000b000b7308 */ /* 0x001e240000001000 */
[----:B0-----:R-:W-:-:S06]  /*1b60*/  IADD3 R14, PT, PT, R11, 0x1ffffffe, RZ ;  /* 0x1ffffffe0b0e7810 */ /* 0x001fcc0007ffe0ff */
[----:B------:R-:W0:Y:S02]  /*1b70*/  F2I.U64.TRUNC R14, R14 ;  /* 0x0000000e000e7311 */ /* 0x000e24000020d800 */
[----:B0-----:R-:W-:-:S04]  /*1b80*/  IMAD.WIDE.U32 R18, R14, R16, RZ ;  /* 0x000000100e127225 */ /* 0x001fc800078e00ff */
[C---:B------:R-:W-:Y:S01]  /*1b90*/  IMAD R13, R14.reuse, R17, R19 ;  /* 0x000000110e0d7224 */ /* 0x040fe200078e0213 */
[----:B------:R-:W-:Y:S02]  /*1ba0*/  IADD3 R21, P0, PT, RZ, -R18, RZ ;  /* 0x80000012ff157210 */ /* 0x000fe40007f1e0ff */
[----:B------:R-:W-:Y:S01]  /*1bb0*/  MOV R19, R14 ;  /* 0x0000000e00137202 */ /* 0x000fe20000000f00 */
[----:B------:R-:W-:Y:S02]  /*1bc0*/  IMAD R13, R15, R16, R13 ;  /* 0x000000100f0d7224 */ /* 0x000fe400078e020d */
[----:B------:R-:W-:-:S04]  /*1bd0*/  IMAD.HI.U32 R18, R14, R21, RZ ;  /* 0x000000150e127227 */ /* 0x000fc800078e00ff */
[----:B------:R-:W-:-:S04]  /*1be0*/  IMAD.X R13, RZ, RZ, ~R13, P0 ;  /* 0x000000ffff0d7224 */ /* 0x000fc800000e0e0d */
[----:B------:R-:W-:-:S04]  /*1bf0*/  IMAD.WIDE.U32 R18, P0, R14, R13, R18 ;  /* 0x0000000d0e127225 */ /* 0x000fc80007800012 */
[C---:B------:R-:W-:Y:S02]  /*1c00*/  IMAD R11, R15.reuse, R13, RZ ;  /* 0x0000000d0f0b7224 */ /* 0x040fe400078e02ff */
[----:B------:R-:W-:-:S04]  /*1c10*/  IMAD.HI.U32 R18, P1, R15, R21, R18 ;  /* 0x000000150f127227 */ /* 0x000fc80007820012 */
[----:B------:R-:W-:Y:S01]  /*1c20*/  IMAD.HI.U32 R13, R15, R13, RZ ;  /* 0x0000000d0f0d7227 */ /* 0x000fe200078e00ff */
[----:B------:R-:W-:-:S04]  /*1c30*/  IADD3 R19, P2, PT, R11, R18, RZ ;  /* 0x000000120b137210 */ /* 0x000fc80007f5e0ff */
[----:B------:R-:W-:Y:S01]  /*1c40*/  IADD3.X R13, PT, PT, R13, R15, RZ, P0, !PT ;  /* 0x0000000f0d0d7210 */ /* 0x000fe200007fe4ff */
[----:B------:R-:W-:-:S03]  /*1c50*/  IMAD.WIDE.U32 R14, R19, R16, RZ ;  /* 0x00000010130e7225 */ /* 0x000fc600078e00ff */
[----:B------:R-:W-:Y:S01]  /*1c60*/  IADD3.X R13, PT, PT, RZ, RZ, R13, P2, P1 ;  /* 0x000000ffff0d7210 */ /* 0x000fe200017e240d */
[----:B------:R-:W-:Y:S01]  /*1c70*/  IMAD R11, R19, R17, R15 ;  /* 0x00000011130b7224 */ /* 0x000fe200078e020f */
[----:B------:R-:W-:-:S03]  /*1c80*/  IADD3 R15, P0, PT, RZ, -R14, RZ ;  /* 0x8000000eff0f7210 */ /* 0x000fc60007f1e0ff */
[----:B------:R-:W-:Y:S02]  /*1c90*/  IMAD R11, R13, R16, R11 ;  /* 0x000000100d0b7224 */ /* 0x000fe400078e020b */
[----:B------:R-:W-:-:S04]  /*1ca0*/  IMAD.HI.U32 R18, R19, R15, RZ ;  /* 0x0000000f13127227 */ /* 0x000fc800078e00ff */
[----:B------:R-:W-:Y:S01]  /*1cb0*/  IMAD.X R14, RZ, RZ, ~R11, P0 ;  /* 0x000000ffff0e7224 */ /* 0x000fe200000e0e0b */
[----:B------:R-:W-:-:S03]  /*1cc0*/  IADD3 R11, P4, PT, RZ, -R2, RZ ;  /* 0x80000002ff0b7210 */ /* 0x000fc60007f9e0ff */
[----:B------:R-:W-:Y:S01]  /*1cd0*/  IMAD.WIDE.U32 R18, P0, R19, R14, R18 ;  /* 0x0000000e13127225 */ /* 0x000fe20007800012 */
[----:B------:R-:W-:Y:S02]  /*1ce0*/  SEL R11, R11, R2, !P3 ;  /* 0x000000020b0b7207 */ /* 0x000fe40005800000 */
[----:B------:R-:W-:Y:S01]  /*1cf0*/  IADD3.X R20, PT, PT, RZ, ~R5, RZ, P4, !PT ;  /* 0x80000005ff147210 */ /* 0x000fe200027fe4ff */
[----:B------:R-:W-:-:S04]  /*1d00*/  IMAD.HI.U32 R18, P1, R13, R15, R18 ;  /* 0x0000000f0d127227 */ /* 0x000fc80007820012 */
[CC--:B------:R-:W-:Y:S02]  /*1d10*/  IMAD R15, R13.reuse, R14.reuse, RZ ;  /* 0x0000000e0d0f7224 */ /* 0x0c0fe400078e02ff */
[----:B------:R-:W-:-:S03]  /*1d20*/  IMAD.HI.U32 R14, R13, R14, RZ ;  /* 0x0000000e0d0e7227 */ /* 0x000fc600078e00ff */
[----:B------:R-:W-:Y:S02]  /*1d30*/  IADD3 R18, P2, PT, R15, R18, RZ ;  /* 0x000000120f127210 */ /* 0x000fe40007f5e0ff */
[----:B------:R-:W-:Y:S02]  /*1d40*/  IADD3.X R15, PT, PT, R14, R13, RZ, P0, !PT ;  /* 0x0000000d0e0f7210 */ /* 0x000fe400007fe4ff */
[----:B------:R-:W-:Y:S01]  /*1d50*/  SEL R13, R20, R5, !P3 ;  /* 0x00000005140d7207 */ /* 0x000fe20005800000 */
[----:B------:R-:W-:Y:S01]  /*1d60*/  IMAD.HI.U32 R14, R18, R11, RZ ;  /* 0x0000000b120e7227 */ /* 0x000fe200078e00ff */
[----:B------:R-:W-:-:S03]  /*1d70*/  IADD3.X R20, PT, PT, RZ, RZ, R15, P2, P1 ;  /* 0x000000ffff147210 */ /* 0x000fc600017e240f */
[----:B------:R-:W-:Y:S02]  /*1d80*/  IMAD.MOV.U32 R15, RZ, RZ, RZ ;  /* 0x000000ffff0f7224 */ /* 0x000fe400078e00ff */
[-C--:B------:R-:W-:Y:S02]  /*1d90*/  IMAD R19, R20, R13.reuse, RZ ;  /* 0x0000000d14137224 */ /* 0x080fe400078e02ff */
[----:B------:R-:W-:-:S04]  /*1da0*/  IMAD.WIDE.U32 R14, R18, R13, R14 ;  /* 0x0000000d120e7225 */ /* 0x000fc800078e000e */
[----:B------:R-:W-:-:S04]  /*1db0*/  IMAD.HI.U32 R21, R20, R13, RZ ;  /* 0x0000000d14157227 */ /* 0x000fc800078e00ff */
[----:B------:R-:W-:-:S05]  /*1dc0*/  IMAD.HI.U32 R14, P0, R20, R11, R14 ;  /* 0x0000000b140e7227 */ /* 0x000fca000780000e */
[----:B------:R-:W-:Y:S02]  /*1dd0*/  IADD3 R19, P1, PT, R19, R14, RZ ;  /* 0x0000000e13137210 */ /* 0x000fe40007f3e0ff */
[----:B------:R-:W-:Y:S02]  /*1de0*/  IADD3.X R21, PT, PT, R21, RZ, RZ, P0, !PT ;  /* 0x000000ff15157210 */ /* 0x000fe400007fe4ff */
[C---:B------:R-:W-:Y:S01]  /*1df0*/  IADD3 R18, P2, PT, R19.reuse, 0x1, RZ ;  /* 0x0000000113127810 */ /* 0x040fe20007f5e0ff */
[----:B------:R-:W-:Y:S01]  /*1e00*/  IMAD.WIDE.U32 R14, R19, R16, RZ ;  /* 0x00000010130e7225 */ /* 0x000fe200078e00ff */
[----:B------:R-:W-:-:S03]  /*1e10*/  IADD3.X R21, PT, PT, RZ, R21, RZ, P1, !PT ;  /* 0x00000015ff157210 */ /* 0x000fc60000ffe4ff */
[----:B------:R-:W-:Y:S01]  /*1e20*/  IMAD R15, R19, R17, R15 ;  /* 0x00000011130f7224 */ /* 0x000fe200078e020f */
[----:B------:R-:W-:-:S03]  /*1e30*/  IADD3 R23, P1, PT, -R14, R11, RZ ;  /* 0x0000000b0e177210 */ /* 0x000fc60007f3e1ff */
[-C--:B------:R-:W-:Y:S01]  /*1e40*/  IMAD R14, R21, R16.reuse, R15 ;  /* 0x00000010150e7224 */ /* 0x080fe200078e020f */
[----:B------:R-:W-:-:S03]  /*1e50*/  ISETP.GE.U32.AND P0, PT, R23, R16, PT ;  /* 0x000000101700720c */ /* 0x000fc60003f06070 */
[----:B------:R-:W-:Y:S01]  /*1e60*/  IMAD.X R15, R13, 0x1, ~R14, P1 ;  /* 0x000000010d0f7824 */ /* 0x000fe200008e0e0e */
[----:B------:R-:W-:Y:S02]  /*1e70*/  IADD3 R11, P1, PT, R23, -R16, RZ ;  /* 0x80000010170b7210 */ /* 0x000fe40007f3e0ff */
[----:B------:R-:W-:Y:S02]  /*1e80*/  IADD3.X R14, PT, PT, RZ, R21, RZ, P2, !PT ;  /* 0x00000015ff0e7210 */ /* 0x000fe400017fe4ff */
[CC--:B------:R-:W-:Y:S02]  /*1e90*/  ISETP.GE.U32.AND.EX P0, PT, R15.reuse, R17.reuse, PT, P0 ;  /* 0x000000110f00720c */ /* 0x0c0fe40003f06100 */
[----:B------:R-:W-:Y:S02]  /*1ea0*/  IADD3.X R13, PT, PT, R15, ~R17, RZ, P1, !PT ;  /* 0x800000110f0d7210 */ /* 0x000fe40000ffe4ff */
[----:B------:R-:W-:Y:S02]  /*1eb0*/  SEL R11, R11, R23, P0 ;  /* 0x000000170b0b7207 */ /* 0x000fe40000000000 */
[----:B------:R-:W-:-:S02]  /*1ec0*/  SEL R18, R18, R19, P0 ;  /* 0x0000001312127207 */ /* 0x000fc40000000000 */
[----:B------:R-:W-:Y:S02]  /*1ed0*/  SEL R13, R13, R15, P0 ;  /* 0x0000000f0d0d7207 */ /* 0x000fe40000000000 */
[----:B------:R-:W-:Y:S02]  /*1ee0*/  ISETP.GE.U32.AND P1, PT, R11, R16, PT ;  /* 0x000000100b00720c */ /* 0x000fe40003f26070 */
[----:B------:R-:W-:Y:S02]  /*1ef0*/  SEL R21, R14, R21, P0 ;  /* 0x000000150e157207 */ /* 0x000fe40000000000 */
[----:B------:R-:W-:Y:S02]  /*1f00*/  IADD3 R11, P2, PT, R18, 0x1, RZ ;  /* 0x00000001120b7810 */ /* 0x000fe40007f5e0ff */
[----:B------:R-:W-:Y:S02]  /*1f10*/  ISETP.GE.U32.AND.EX P0, PT, R13, R17, PT, P1 ;  /* 0x000000110d00720c */ /* 0x000fe40003f06110 */
[----:B------:R-:W-:Y:S01]  /*1f20*/  LOP3.LUT R13, R8, R5, RZ, 0x3c, !PT ;  /* 0x00000005080d7212 */ /* 0x000fe200078e3cff */
[----:B------:R-:W-:Y:S01]  /*1f30*/  IMAD.X R14, RZ, RZ, R21, P2 ;  /* 0x000000ffff0e7224 */ /* 0x000fe200010e0615 */
[----:B------:R-:W-:-:S02]  /*1f40*/  SEL R11, R11, R18, P0 ;  /* 0x000000120b0b7207 */ /* 0x000fc40000000000 */
[----:B------:R-:W-:Y:S02]  /*1f50*/  ISETP.GE.AND P1, PT, R13, RZ, PT ;  /* 0x000000ff0d00720c */ /* 0x000fe40003f26270 */
[----:B------:R-:W-:Y:S02]  /*1f60*/  SEL R14, R14, R21, P0 ;  /* 0x000000150e0e7207 */ /* 0x000fe40000000000 */
[----:B------:R-:W-:Y:S02]  /*1f70*/  IADD3 R16, P2, PT, RZ, -R11, RZ ;  /* 0x8000000bff107210 */ /* 0x000fe40007f5e0ff */
[----:B------:R-:W-:Y:S02]  /*1f80*/  ISETP.NE.U32.AND P0, PT, R4, RZ, PT ;  /* 0x000000ff0400720c */ /* 0x000fe40003f05070 */
[----:B------:R-:W-:Y:S02]  /*1f90*/  IADD3.X R13, PT, PT, RZ, ~R14, RZ, P2, !PT ;  /* 0x8000000eff0d7210 */ /* 0x000fe400017fe4ff */
[----:B------:R-:W-:-:S02]  /*1fa0*/  ISETP.NE.AND.EX P0, PT, R8, RZ, PT, P0 ;  /* 0x000000ff0800720c */ /* 0x000fc40003f05300 */
[----:B------:R-:W-:Y:S01]  /*1fb0*/  SEL R14, R13, R14, !P1 ;  /* 0x0000000e0d0e7207 */ /* 0x000fe20004800000 */
[----:B------:R-:W-:Y:S01]  /*1fc0*/  HFMA2 R13, -RZ, RZ, 0, 0 ;  /* 0x00000000ff0d7431 */ /* 0x000fe200000001ff */
[----:B------:R-:W-:Y:S02]  /*1fd0*/  SEL R11, R16, R11, !P1 ;  /* 0x0000000b100b7207 */ /* 0x000fe40004800000 */
[----:B------:R-:W-:Y:S02]  /*1fe0*/  SEL R14, R14, 0xffffffff, P0 ;  /* 0xffffffff0e0e7807 */ /* 0x000fe40000000000 */
[----:B------:R-:W-:Y:S01]  /*1ff0*/  SEL R11, R11, 0xffffffff, P0 ;  /* 0xffffffff0b0b7807 */ /* 0x000fe20000000000 */
[----:B------:R-:W-:Y:S06]  /*2000*/  RET.REL.NODEC R12 `(_Z17CudaCalculations1x) ;  /* 0xffffffdc0cfc7950 */ /* 0x000fec0003c3ffff */
.L_x_24:
[----:B------:R-:W-:-:S00]  /*2010*/  BRA `(.L_x_24) ;  /* 0xfffffffc00fc7947 */ /* 0x000fc0000383ffff */
[----:B------:R-:W-:-:S00]  /*2020*/  NOP ;  /* 0x0000000000007918 */ /* 0x000fc00000000000 */
        /* <DEDUP_REMOVED lines=13> */
.L_x_64:


//--------------------- .text._Z16CudaCalculationsx --------------------------
	.section	.text._Z16CudaCalculationsx,"ax",@progbits
	.align	128
        .global         _Z16CudaCalculationsx
        .type           _Z16CudaCalculationsx,@function
        .size           _Z16CudaCalculationsx,(.L_x_66 - _Z16CudaCalculationsx)
        .other          _Z16CudaCalculationsx,@"STO_CUDA_ENTRY STV_DEFAULT"
_Z16CudaCalculationsx:
.text._Z16CudaCalculationsx:
[----:B------:R-:W0:Y:S01]  /*0000*/  LDC R1, c[0x0][0x37c] ;  /* 0x0000df00ff017b82 */ /* 0x000e220000000800 */
[----:B------:R-:W1:Y:S01]  /*0010*/  S2R R2, SR_TID.X ;  /* 0x0000000000027919 */ /* 0x000e620000002100 */
[----:B------:R-:W2:Y:S01]  /*0020*/  LDCU.64 UR6, c[0x0][0x380] ;  /* 0x00007000ff0677ac */ /* 0x000ea20008000a00 */
[----:B0-----:R-:W-:Y:S01]  /*0030*/  VIADD R1, R1, 0xfffffff0 ;  /* 0xfffffff001017836 */ /* 0x001fe20000000000 */
[----:B------:R-:W-:Y:S01]  /*0040*/  BSSY.RECONVERGENT B0, `(.L_x_25) ;  /* 0x000001d000007945 */ /* 0x000fe20003800200 */
[----:B------:R-:W-:Y:S01]  /*0050*/  IMAD.MOV.U32 R12, RZ, RZ, RZ ;  /* 0x000000ffff0c7224 */ /* 0x000fe200078e00ff */
[----:B------:R-:W0:Y:S01]  /*0060*/  LDCU UR4, c[0x0][0x2f8] ;  /* 0x00005f00ff0477ac */ /* 0x000e220008000800 */
[----:B------:R-:W3:Y:S01]  /*0070*/  LDCU UR5, c[0x0][0x2fc] ;  /* 0x00005f80ff0577ac */ /* 0x000ee20008000800 */
[----:B0-----:R-:W-:-:S05]  /*0080*/  IADD3 R6, P1, PT, R1, UR4, RZ ;  /* 0x0000000401067c10 */ /* 0x001fca000ff3e0ff */
[----:B---3--:R-:W-:Y:S02]  /*0090*/  IMAD.X R7, RZ, RZ, UR5, P1 ;  /* 0x00000005ff077e24 */ /* 0x008fe400088e06ff */
[----:B-1----:R-:W-:-:S05]  /*00a0*/  VIADD R2, R2, 0x1 ;  /* 0x0000000102027836 */ /* 0x002fca0000000000 */
[----:B--2---:R-:W-:-:S04]  /*00b0*/  IADD3 R2, P0, PT, R2, UR6, RZ ;  /* 0x0000000602027c10 */ /* 0x004fc8000ff1e0ff */
[----:B------:R-:W-:Y:S02]  /*00c0*/  IADD3.X R3, PT, PT, RZ, UR7, RZ, P0, !PT ;  /* 0x00000007ff037c10 */ /* 0x000fe400087fe4ff */
[----:B------:R-:W-:-:S04]  /*00d0*/  ISETP.GE.U32.AND P0, PT, R2, 0x2, PT ;  /* 0x000000020200780c */ /* 0x000fc80003f06070 */
[----:B------:R-:W-:-:S13]  /*00e0*/  ISETP.GE.AND.EX P0, PT, R3, RZ, PT, P0 ;  /* 0x000000ff0300720c */ /* 0x000fda0003f06300 */
[----:B------:R-:W-:Y:S05]  /*00f0*/  @!P0 BRA `(.L_x_26) ;  /* 0x0000000000448947 */ /* 0x000fea0003800000 */
[----:B------:R-:W-:Y:S02]  /*0100*/  HFMA2 R12, -RZ, RZ, 0, 0 ;  /* 0x00000000ff0c7431 */ /* 0x000fe400000001ff */
[----:B------:R-:W-:Y:S02]  /*0110*/  IMAD.MOV.U32 R0, RZ, RZ, R2 ;  /* 0x000000ffff007224 */ /* 0x000fe400078e0002 */
[----:B------:R-:W-:-:S07]  /*0120*/  IMAD.MOV.U32 R13, RZ, RZ, R3 ;  /* 0x000000ffff0d7224 */ /* 0x000fce00078e0003 */
.L_x_27:
[----:B------:R-:W-:Y:S01]  /*0130*/  IMAD.WIDE.U32 R4, R13, -0x33333333, RZ ;  /* 0xcccccccd0d047825 */ /* 0x000fe200078e00ff */
[----:B------:R-:W-:-:S03]  /*0140*/  IADD3 R12, PT, PT, R12, 0x1, RZ ;  /* 0x000000010c0c7810 */ /* 0x000fc60007ffe0ff */
[----:B------:R-:W-:-:S04]  /*0150*/  IMAD.WIDE.U32 R8, P0, R0, -0x33333334, R4 ;  /* 0xcccccccc00087825 */ /* 0x000fc80007800004 */
[C---:B------:R-:W-:Y:S01]  /*0160*/  IMAD.WIDE.U32 R4, R0.reuse, -0x33333333, RZ ;  /* 0xcccccccd00047825 */ /* 0x040fe200078e00ff */
[----:B------:R-:W-:Y:S02]  /*0170*/  IADD3.X R11, PT, PT, RZ, RZ, RZ, P0, !PT ;  /* 0x000000ffff0b7210 */ /* 0x000fe400007fe4ff */
[----:B------:R-:W-:Y:S01]  /*0180*/  ISETP.GT.U32.AND P0, PT, R0, 0x13, PT ;  /* 0x000000130000780c */ /* 0x000fe20003f04070 */
[----:B------:R-:W-:Y:S01]  /*0190*/  IMAD.MOV.U32 R10, RZ, RZ, R9 ;  /* 0x000000ffff0a7224 */ /* 0x000fe200078e0009 */
[----:B------:R-:W-:Y:S02]  /*01a0*/  IADD3 RZ, P1, PT, R5, R8, RZ ;  /* 0x0000000805ff7210 */ /* 0x000fe40007f3e0ff */
[----:B------:R-:W-:-:S03]  /*01b0*/  ISETP.GT.U32.AND.EX P0, PT, R13, RZ, PT, P0 ;  /* 0x000000ff0d00720c */ /* 0x000fc60003f04100 */
[----:B------:R-:W-:-:S05]  /*01c0*/  IMAD.WIDE.U32.X R4, R13, -0x33333334, R10, P1 ;  /* 0xcccccccc0d047825 */ /* 0x000fca00008e040a */
[--C-:B------:R-:W-:Y:S02]  /*01d0*/  SHF.R.U64 R0, R4, 0x3, R5.reuse ;  /* 0x0000000304007819 */ /* 0x100fe40000001205 */
[----:B------:R-:W-:-:S05]  /*01e0*/  SHF.R.U32.HI R4, RZ, 0x3, R5 ;  /* 0x00000003ff047819 */ /* 0x000fca0000011605 */
[----:B------:R-:W-:Y:S01]  /*01f0*/  IMAD.MOV.U32 R13, RZ, RZ, R4 ;  /* 0x000000ffff0d7224 */ /* 0x000fe200078e0004 */
[----:B------:R-:W-:Y:S06]  /*0200*/  @P0 BRA `(.L_x_27) ;  /* 0xfffffffc00c80947 */ /* 0x000fec000383ffff */
.L_x_26:
[----:B------:R-:W-:Y:S05]  /*0210*/  BSYNC.RECONVERGENT B0 ;  /* 0x0000000000007941 */ /* 0x000fea0003800200 */
.L_x_25:
[----:B------:R-:W-:Y:S01]  /*0220*/  ISETP.GE.AND P0, PT, R12, RZ, PT ;  /* 0x000000ff0c00720c */ /* 0x000fe20003f06270 */
[----:B------:R-:W-:Y:S01]  /*0230*/  BSSY.RECONVERGENT B3, `(.L_x_28) ;  /* 0x0000098000037945 */ /* 0x000fe20003800200 */
[----:B------:R-:W-:Y:S01]  /*0240*/  MOV R10, 0x1 ;  /* 0x00000001000a7802 */ /* 0x000fe20000000f00 */
[----:B------:R-:W-:-:S10]  /*0250*/  IMAD.MOV.U32 R11, RZ, RZ, RZ ;  /* 0x000000ffff0b7224 */ /* 0x000fd400078e00ff */
[----:B------:R-:W-:Y:S05]  /*0260*/  @!P0 BRA `(.L_x_29) ;  /* 0x0000000800508947 */ /* 0x000fea0003800000 */
[----:B------:R-:W-:Y:S01]  /*0270*/  HFMA2 R11, -RZ, RZ, 0, 0 ;  /* 0x00000000ff0b7431 */ /* 0x000fe200000001ff */
[----:B------:R-:W-:Y:S01]  /*0280*/  IADD3 R9, PT, PT, R12, -0x2, RZ ;  /* 0xfffffffe0c097810 */ /* 0x000fe20007ffe0ff */
[----:B------:R-:W-:Y:S01]  /*0290*/  IMAD.MOV.U32 R10, RZ, RZ, 0x1 ;  /* 0x00000001ff0a7424 */ /* 0x000fe200078e00ff */
[----:B------:R-:W-:Y:S01]  /*02a0*/  MOV R22, R2 ;  /* 0x0000000200167202 */ /* 0x000fe20000000f00 */
[----:B------:R-:W-:Y:S02]  /*02b0*/  IMAD.MOV.U32 R8, RZ, RZ, RZ ;  /* 0x000000ffff087224 */ /* 0x000fe400078e00ff */
[----:B------:R-:W-:-:S07]  /*02c0*/  IMAD.MOV.U32 R23, RZ, RZ, R3 ;  /* 0x000000ffff177224 */ /* 0x000fce00078e0003 */
.L_x_47:
[C---:B------:R-:W-:Y:S01]  /*02d0*/  ISETP.NE.AND P0, PT, R12.reuse, RZ, PT ;  /* 0x000000ff0c00720c */ /* 0x040fe20003f05270 */
[----:B------:R-:W-:Y:S01]  /*02e0*/  BSSY.RECONVERGENT B2, `(.L_x_30) ;  /* 0x0000059000027945 */ /* 0x000fe20003800200 */
[----:B------:R-:W-:Y:S01]  /*02f0*/  IADD3 R5, PT, PT, R12, -0x1, RZ ;  /* 0xffffffff0c057810 */ /* 0x000fe20007ffe0ff */
[----:B------:R-:W-:Y:S01]  /*0300*/  IMAD.MOV.U32 R24, RZ, RZ, 0x1 ;  /* 0x00000001ff187424 */ /* 0x000fe200078e00ff */
[----:B------:R-:W-:-:S09]  /*0310*/  MOV R26, RZ ;  /* 0x000000ff001a7202 */ /* 0x000fd20000000f00 */
[----:B------:R-:W-:Y:S05]  /*0320*/  @!P0 BRA `(.L_x_31) ;  /* 0x0000000400508947 */ /* 0x000fea0003800000 */
[----:B------:R-:W-:-:S13]  /*0330*/  ISETP.NE.AND P0, PT, R12, 0x1, PT ;  /* 0x000000010c00780c */ /* 0x000fda0003f05270 */
[----:B------:R-:W-:Y:S05]  /*0340*/  @!P0 BRA `(.L_x_32) ;  /* 0x0000000400408947 */ /* 0x000fea0003800000 */
[----:B------:R-:W-:Y:S01]  /*0350*/  IMAD.IADD R13, R9, 0x1, -R8 ;  /* 0x00000001090d7824 */ /* 0x000fe200078e0a08 */
[----:B------:R-:W-:Y:S01]  /*0360*/  BSSY.RECONVERGENT B1, `(.L_x_33) ;  /* 0x0000041000017945 */ /* 0x000fe20003800200 */
[----:B------:R-:W-:Y:S02]  /*0370*/  HFMA2 R14, -RZ, RZ, 0, 5.9604644775390625e-06 ;  /* 0x00000064ff0e7431 */ /* 0x000fe400000001ff */
[----:B------:R-:W-:Y:S01]  /*0380*/  IMAD.MOV.U32 R15, RZ, RZ, RZ ;  /* 0x000000ffff0f7224 */ /* 0x000fe200078e00ff */
[----:B------:R-:W-:Y:S02]  /*0390*/  ISETP.GE.U32.AND P0, PT, R13, 0x3, PT ;  /* 0x000000030d00780c */ /* 0x000fe40003f06070 */
[----:B------:R-:W-:-:S11]  /*03a0*/  LOP3.LUT R13, R5, 0x3, RZ, 0xc0, !PT ;  /* 0x00000003050d7812 */ /* 0x000fd600078ec0ff */
[----:B------:R-:W-:Y:S05]  /*03b0*/  @!P0 BRA `(.L_x_34) ;  /* 0x0000000000ec8947 */ /* 0x000fea0003800000 */
[----:B------:R-:W-:Y:S01]  /*03c0*/  LOP3.LUT R18, R5, 0xfffffffc, RZ, 0xc0, !PT ;  /* 0xfffffffc05127812 */ /* 0x000fe200078ec0ff */
[----:B------:R-:W-:Y:S04]  /*03d0*/  BSSY.RECONVERGENT B0, `(.L_x_35) ;  /* 0x0000036000007945 */ /* 0x000fe80003800200 */
[----:B------:R-:W-:Y:S01]  /*03e0*/  BSSY.RELIABLE B4, `(.L_x_36) ;  /* 0x0000029000047945 */ /* 0x000fe20003800100 */
[----:B------:R-:W-:Y:S01]  /*03f0*/  IMAD.MOV.U32 R24, RZ, RZ, 0xa ;  /* 0x0000000aff187424 */ /* 0x000fe200078e00ff */
[----:B------:R-:W-:Y:S02]  /*0400*/  IADD3 R18, PT, PT, -R18, RZ, RZ ;  /* 0x000000ff12127210 */ /* 0x000fe40007ffe1ff */
[----:B------:R-:W-:Y:S02]  /*0410*/  MOV R26, RZ ;  /* 0x000000ff001a7202 */ /* 0x000fe40000000f00 */
[----:B------:R-:W-:-:S13]  /*0420*/  ISETP.GE.AND P0, PT, R18, RZ, PT ;  /* 0x000000ff1200720c */ /* 0x000fda0003f06270 */
[----:B------:R-:W-:Y:S05]  /*0430*/  @P0 BRA `(.L_x_37) ;  /* 0x00000000008c0947 */ /* 0x000fea0003800000 */
[----:B------:R-:W-:Y:S01]  /*0440*/  IMAD.MOV R14, RZ, RZ, -R18 ;  /* 0x000000ffff0e7224 */ /* 0x000fe200078e0a12 */
[----:B------:R-:W-:Y:S01]  /*0450*/  BSSY.RECONVERGENT B5, `(.L_x_38) ;  /* 0x0000012000057945 */ /* 0x000fe20003800200 */
[----:B------:R-:W-:-:S03]  /*0460*/  PLOP3.LUT P0, PT, PT, PT, PT, 0x80, 0x8 ;  /* 0x000000000008781c */ /* 0x000fc60003f0f070 */
[----:B------:R-:W-:-:S13]  /*0470*/  ISETP.GT.AND P1, PT, R14, 0xc, PT ;  /* 0x0000000c0e00780c */ /* 0x000fda0003f24270 */
[----:B------:R-:W-:Y:S05]  /*0480*/  @!P1 BRA `(.L_x_39) ;  /* 0x0000000000389947 */ /* 0x000fea0003800000 */
[----:B------:R-:W-:Y:S01]  /*0490*/  BSSY.RECONVERGENT B6, `(.L_x_40) ;  /* 0x000000c000067945 */ /* 0x000fe20003800200 */
[----:B------:R-:W-:-:S13]  /*04a0*/  PLOP3.LUT P0, PT, PT, PT, PT, 0x8, 0x80 ;  /* 0x000000000080781c */ /* 0x000fda0003f0e170 */
.L_x_41:
[----:B------:R-:W-:Y:S01]  /*04b0*/  IADD3 R18, PT, PT, R18, 0x10, RZ ;  /* 0x0000001012127810 */ /* 0x000fe20007ffe0ff */
[----:B------:R-:W-:Y:S02]  /*04c0*/  IMAD R17, R26, -0x2b5af000, RZ ;  /* 0xd4a510001a117824 */ /* 0x000fe400078e02ff */
[----:B------:R-:W-:Y:S01]  /*04d0*/  IMAD.WIDE.U32 R14, R24, -0x2b5af000, RZ ;  /* 0xd4a51000180e7825 */ /* 0x000fe200078e00ff */
[----:B------:R-:W-:-:S03]  /*04e0*/  ISETP.GE.AND P1, PT, R18, -0xc, PT ;  /* 0xfffffff41200780c */ /* 0x000fc60003f26270 */
[----:B------:R-:W-:Y:S02]  /*04f0*/  IMAD R17, R24, 0xe8, R17 ;  /* 0x000000e818117824 */ /* 0x000fe400078e0211 */
[----:B------:R-:W-:-:S04]  /*0500*/  IMAD.WIDE.U32 R24, R14, 0x2710, RZ ;  /* 0x000027100e187825 */ /* 0x000fc800078e00ff */
[----:B------:R-:W-:-:S04]  /*0510*/  IMAD.IADD R0, R15, 0x1, R17 ;  /* 0x000000010f007824 */ /* 0x000fc800078e0211 */
[----:B------:R-:W-:-:S05]  /*0520*/  IMAD R17, R0, 0x2710, RZ ;  /* 0x0000271000117824 */ /* 0x000fca00078e02ff */
[----:B------:R-:W-:Y:S01]  /*0530*/  IADD3 R26, PT, PT, R25, R17, RZ ;  /* 0x00000011191a7210 */ /* 0x000fe20007ffe0ff */
[----:B------:R-:W-:Y:S06]  /*0540*/  @!P1 BRA `(.L_x_41) ;  /* 0xfffffffc00d89947 */ /* 0x000fec000383ffff */
[----:B------:R-:W-:Y:S05]  /*0550*/  BSYNC.RECONVERGENT B6 ;  /* 0x0000000000067941 */ /* 0x000fea0003800200 */
.L_x_40:
[----:B------:R-:W-:-:S07]  /*0560*/  IMAD.MOV.U32 R4, RZ, RZ, R14 ;  /* 0x000000ffff047224 */ /* 0x000fce00078e000e */
.L_x_39:
[----:B------:R-:W-:Y:S05]  /*0570*/  BSYNC.RECONVERGENT B5 ;  /* 0x0000000000057941 */ /* 0x000fea0003800200 */
.L_x_38:
[----:B------:R-:W-:-:S04]  /*0580*/  IADD3 R14, PT, PT, -R18, RZ, RZ ;  /* 0x000000ff120e7210 */ /* 0x000fc80007ffe1ff */
[----:B------:R-:W-:-:S13]  /*0590*/  ISETP.GT.AND P1, PT, R14, 0x4, PT ;  /* 0x000000040e00780c */ /* 0x000fda0003f24270 */
[----:B------:R-:W-:Y:S01]  /*05a0*/  @P1 VIADD R18, R18, 0x8 ;  /* 0x0000000812121836 */ /* 0x000fe20000000000 */
[----:B------:R-:W-:Y:S01]  /*05b0*/  @P1 PLOP3.LUT P0, PT, PT, PT, PT, 0x8, 0x80 ;  /* 0x000000000080181c */ /* 0x000fe20003f0e170 */
[----:B------:R-:W-:Y:S02]  /*05c0*/  @P1 IMAD R15, R26, 0x2710, RZ ;  /* 0x000027101a0f1824 */ /* 0x000fe400078e02ff */
[----:B------:R-:W-:Y:S01]  /*05d0*/  @P1 IMAD.WIDE.U32 R16, R24, 0x2710, RZ ;  /* 0x0000271018101825 */ /* 0x000fe200078e00ff */
[----:B------:R-:W-:-:S03]  /*05e0*/  ISETP.NE.OR P0, PT, R18, RZ, P0 ;  /* 0x000000ff1200720c */ /* 0x000fc60000705670 */
[----:B------:R-:W-:Y:S01]  /*05f0*/  @P1 IMAD.MOV.U32 R4, RZ, RZ, R16 ;  /* 0x000000ffff041224 */ /* 0x000fe200078e0010 */
[----:B------:R-:W-:Y:S01]  /*0600*/  @P1 IADD3 R0, PT, PT, R17, R15, RZ ;  /* 0x0000000f11001210 */ /* 0x000fe20007ffe0ff */
[----:B------:R-:W-:-:S04]  /*0610*/  @P1 IMAD.WIDE.U32 R14, R16, 0x2710, RZ ;  /* 0x00002710100e1825 */ /* 0x000fc800078e00ff */
[----:B------:R-:W-:Y:S01]  /*0620*/  @P1 IMAD R17, R0, 0x2710, RZ ;  /* 0x0000271000111824 */ /* 0x000fe200078e02ff */
[----:B------:R-:W-:-:S03]  /*0630*/  @P1 MOV R24, R14 ;  /* 0x0000000e00181202 */ /* 0x000fc60000000f00 */
[----:B------:R-:W-:Y:S05]  /*0640*/  @!P0 BREAK.RELIABLE B4 ;  /* 0x0000000000048942 */ /* 0x000fea0003800100 */
[----:B------:R-:W-:Y:S01]  /*0650*/  @P1 IMAD.IADD R26, R15, 0x1, R17 ;  /* 0x000000010f1a1824 */ /* 0x000fe200078e0211 */
[----:B------:R-:W-:Y:S06]  /*0660*/  @!P0 BRA `(.L_x_42) ;  /* 0x0000000000308947 */ /* 0x000fec0003800000 */
.L_x_37:
[----:B------:R-:W-:Y:S05]  /*0670*/  BSYNC.RELIABLE B4 ;  /* 0x0000000000047941 */ /* 0x000fea0003800100 */
.L_x_36:
[----:B------:R-:W-:Y:S01]  /*0680*/  BSSY.RECONVERGENT B4, `(.L_x_42) ;  /* 0x000000a000047945 */ /* 0x000fe20003800200 */
.L_x_43:
[----:B------:R-:W-:Y:S01]  /*0690*/  IADD3 R18, PT, PT, R18, 0x4, RZ ;  /* 0x0000000412127810 */ /* 0x000fe20007ffe0ff */
[----:B------:R-:W-:Y:S01]  /*06a0*/  IMAD.WIDE.U32 R14, R24, 0x2710, RZ ;  /* 0x00002710180e7825 */ /* 0x000fe200078e00ff */
[----:B------:R-:W-:Y:S02]  /*06b0*/  MOV R4, R24 ;  /* 0x0000001800047202 */ /* 0x000fe40000000f00 */
[----:B------:R-:W-:Y:S01]  /*06c0*/  ISETP.NE.AND P0, PT, R18, RZ, PT ;  /* 0x000000ff1200720c */ /* 0x000fe20003f05270 */
[----:B------:R-:W-:Y:S01]  /*06d0*/  IMAD R17, R26, 0x2710, RZ ;  /* 0x000027101a117824 */ /* 0x000fe200078e02ff */
[----:B------:R-:W-:Y:S01]  /*06e0*/  MOV R24, R14 ;  /* 0x0000000e00187202 */ /* 0x000fe20000000f00 */
[----:B------:R-:W-:Y:S02]  /*06f0*/  IMAD.MOV.U32 R0, RZ, RZ, R26 ;  /* 0x000000ffff007224 */ /* 0x000fe400078e001a */
[----:B------:R-:W-:-:S08]  /*0700*/  IMAD.IADD R26, R15, 0x1, R17 ;  /* 0x000000010f1a7824 */ /* 0x000fd000078e0211 */
[----:B------:R-:W-:Y:S05]  /*0710*/  @P0 BRA `(.L_x_43) ;  /* 0xfffffffc00dc0947 */ /* 0x000fea000383ffff */
[----:B------:R-:W-:Y:S05]  /*0720*/  BSYNC.RECONVERGENT B4 ;  /* 0x0000000000047941 */ /* 0x000fea0003800200 */
.L_x_42:
[----:B------:R-:W-:Y:S05]  /*0730*/  BSYNC.RECONVERGENT B0 ;  /* 0x0000000000007941 */ /* 0x000fea0003800200 */
.L_x_35:
[----:B------:R-:W-:Y:S02]  /*0740*/  IMAD R17, R0, 0x186a0, RZ ;  /* 0x000186a000117824 */ /* 0x000fe400078e02ff */
[----:B------:R-:W-:-:S04]  /*0750*/  IMAD.WIDE.U32 R14, R4, 0x186a0, RZ ;  /* 0x000186a0040e7825 */ /* 0x000fc800078e00ff */
[----:B------:R-:W-:-:S07]  /*0760*/  IMAD.IADD R15, R15, 0x1, R17 ;  /* 0x000000010f0f7824 */ /* 0x000fce00078e0211 */
.L_x_34:
[----:B------:R-:W-:Y:S05]  /*0770*/  BSYNC.RECONVERGENT B1 ;  /* 0x0000000000017941 */ /* 0x000fea0003800200 */
.L_x_33:
[----:B------:R-:W-:-:S13]  /*0780*/  ISETP.NE.AND P0, PT, R13, RZ, PT ;  /* 0x000000ff0d00720c */ /* 0x000fda0003f05270 */
[----:B------:R-:W-:Y:S05]  /*0790*/  @!P0 BRA `(.L_x_31) ;  /* 0x0000000000348947 */ /* 0x000fea0003800000 */
[----:B------:R-:W-:Y:S01]  /*07a0*/  ISETP.NE.AND P0, PT, R13, 0x1, PT ;  /* 0x000000010d00780c */ /* 0x000fe20003f05270 */
[----:B------:R-:W-:Y:S01]  /*07b0*/  IMAD.MOV.U32 R26, RZ, RZ, R15 ;  /* 0x000000ffff1a7224 */ /* 0x000fe200078e000f */
[----:B------:R-:W-:-:S11]  /*07c0*/  MOV R24, R14 ;  /* 0x0000000e00187202 */ /* 0x000fd60000000f00 */
[----:B------:R-:W-:Y:S05]  /*07d0*/  @!P0 BRA `(.L_x_31) ;  /* 0x0000000000248947 */ /* 0x000fea0003800000 */
[----:B------:R-:W-:Y:S01]  /*07e0*/  HFMA2 R24, -RZ, RZ, 0, 5.9604644775390625e-07 ;  /* 0x0000000aff187431 */ /* 0x000fe200000001ff */
[----:B------:R-:W-:-:S04]  /*07f0*/  ISETP.NE.AND P0, PT, R13, 0x2, PT ;  /* 0x000000020d00780c */ /* 0x000fc80003f05270 */
[----:B------:R-:W-:-:S05]  /*0800*/  SEL R24, R24, 0x64, !P0 ;  /* 0x0000006418187807 */ /* 0x000fca0004000000 */
[-C--:B------:R-:W-:Y:S02]  /*0810*/  IMAD R15, R15, R24.reuse, RZ ;  /* 0x000000180f0f7224 */ /* 0x080fe400078e02ff */
[----:B------:R-:W-:-:S04]  /*0820*/  IMAD.WIDE.U32 R24, R14, R24, RZ ;  /* 0x000000180e187225 */ /* 0x000fc800078e00ff */
[----:B------:R-:W-:Y:S01]  /*0830*/  IMAD.IADD R26, R25, 0x1, R15 ;  /* 0x00000001191a7824 */ /* 0x000fe200078e020f */
[----:B------:R-:W-:Y:S06]  /*0840*/  BRA `(.L_x_31) ;  /* 0x0000000000087947 */ /* 0x000fec0003800000 */
.L_x_32:
[----:B------:R-:W-:Y:S01]  /*0850*/  MOV R24, 0xa ;  /* 0x0000000a00187802 */ /* 0x000fe20000000f00 */
[----:B------:R-:W-:-:S07]  /*0860*/  IMAD.MOV.U32 R26, RZ, RZ, RZ ;  /* 0x000000ffff1a7224 */ /* 0x000fce00078e00ff */
.L_x_31:
[----:B------:R-:W-:Y:S05]  /*0870*/  BSYNC.RECONVERGENT B2 ;  /* 0x0000000000027941 */ /* 0x000fea0003800200 */
.L_x_30:
[----:B------:R-:W-:Y:S01]  /*0880*/  LOP3.LUT R13, R23, R26, RZ, 0xfc, !PT ;  /* 0x0000001a170d7212 */ /* 0x000fe200078efcff */
[----:B------:R-:W-:Y:S03]  /*0890*/  BSSY.RECONVERGENT B0, `(.L_x_44) ;  /* 0x0000024000007945 */ /* 0x000fe60003800200 */
[----:B------:R-:W-:-:S13]  /*08a0*/  ISETP.NE.U32.AND P0, PT, R13, RZ, PT ;  /* 0x000000ff0d00720c */ /* 0x000fda0003f05070 */
[----:B------:R-:W-:Y:S05]  /*08b0*/  @P0 BRA `(.L_x_45) ;  /* 0x00000000005c0947 */ /* 0x000fea0003800000 */
[----:B------:R-:W0:Y:S01]  /*08c0*/  I2F.U32.RP R13, R24 ;  /* 0x00000018000d7306 */ /* 0x000e220000209000 */
[----:B------:R-:W-:Y:S02]  /*08d0*/  ISETP.NE.U32.AND P2, PT, R24, RZ, PT ;  /* 0x000000ff1800720c */ /* 0x000fe40003f45070 */
[----:B------:R-:W-:-:S05]  /*08e0*/  MOV R23, RZ ;  /* 0x000000ff00177202 */ /* 0x000fca0000000f00 */
[----:B0-----:R-:W0:Y:S02]  /*08f0*/  MUFU.RCP R13, R13 ;  /* 0x0000000d000d7308 */ /* 0x001e240000001000 */
[----:B0-----:R-:W-:-:S06]  /*0900*/  IADD3 R14, PT, PT, R13, 0xffffffe, RZ ;  /* 0x0ffffffe0d0e7810 */ /* 0x001fcc0007ffe0ff */
[----:B------:R0:W1:Y:S02]  /*0910*/  F2I.FTZ.U32.TRUNC.NTZ R15, R14 ;  /* 0x0000000e000f7305 */ /* 0x000064000021f000 */
[----:B0-----:R-:W-:Y:S02]  /*0920*/  HFMA2 R14, -RZ, RZ, 0, 0 ;  /* 0x00000000ff0e7431 */ /* 0x001fe400000001ff */
[----:B-1----:R-:W-:-:S04]  /*0930*/  IMAD.MOV R17, RZ, RZ, -R15 ;  /* 0x000000ffff117224 */ /* 0x002fc800078e0a0f */
[----:B------:R-:W-:-:S04]  /*0940*/  IMAD R17, R17, R24, RZ ;  /* 0x0000001811117224 */ /* 0x000fc800078e02ff */
[----:B------:R-:W-:-:S06]  /*0950*/  IMAD.HI.U32 R15, R15, R17, R14 ;  /* 0x000000110f0f7227 */ /* 0x000fcc00078e000e */
[----:B------:R-:W-:-:S04]  /*0960*/  IMAD.HI.U32 R14, R15, R22, RZ ;  /* 0x000000160f0e7227 */ /* 0x000fc800078e00ff */
[----:B------:R-:W-:-:S04]  /*0970*/  IMAD.MOV R15, RZ, RZ, -R14 ;  /* 0x000000ffff0f7224 */ /* 0x000fc800078e0a0e */
[----:B------:R-:W-:-:S05]  /*0980*/  IMAD R15, R24, R15, R22 ;  /* 0x0000000f180f7224 */ /* 0x000fca00078e0216 */
[----:B------:R-:W-:-:S13]  /*0990*/  ISETP.GE.U32.AND P0, PT, R15, R24, PT ;  /* 0x000000180f00720c */ /* 0x000fda0003f06070 */
[----:B------:R-:W-:Y:S01]  /*09a0*/  @P0 IADD3 R15, PT, PT, R15, -R24, RZ ;  /* 0x800000180f0f0210 */ /* 0x000fe20007ffe0ff */
[----:B------:R-:W-:-:S03]  /*09b0*/  @P0 VIADD R14, R14, 0x1 ;  /* 0x000000010e0e0836 */ /* 0x000fc60000000000 */
[----:B------:R-:W-:Y:S01]  /*09c0*/  ISETP.GE.U32.AND P1, PT, R15, R24, PT ;  /* 0x000000180f00720c */ /* 0x000fe20003f26070 */
[----:B------:R-:W-:-:S12]  /*09d0*/  IMAD.MOV.U32 R15, RZ, RZ, RZ ;  /* 0x000000ffff0f7224 */ /* 0x000fd800078e00ff */
[----:B------:R-:W-:Y:S02]  /*09e0*/  @P1 IADD3 R14, PT, PT, R14, 0x1, RZ ;  /* 0x000000010e0e1810 */ /* 0x000fe40007ffe0ff */
[----:B------:R-:W-:-:S05]  /*09f0*/  @!P2 LOP3.LUT R14, RZ, R24, RZ, 0x33, !PT ;  /* 0x00000018ff0ea212 */ /* 0x000fca00078e33ff */
[----:B------:R-:W-:-:S04]  /*0a00*/  IMAD.MOV R13, RZ, RZ, -R14 ;  /* 0x000000ffff0d7224 */ /* 0x000fc800078e0a0e */
[----:B------:R-:W-:Y:S01]  /*0a10*/  IMAD R22, R24, R13, R22 ;  /* 0x0000000d18167224 */ /* 0x000fe200078e0216 */
[----:B------:R-:W-:Y:S06]  /*0a20*/  BRA `(.L_x_46) ;  /* 0x0000000000287947 */ /* 0x000fec0003800000 */
.L_x_45:
[----:B------:R-:W-:-:S07]  /*0a30*/  MOV R14, 0xa50 ;  /* 0x00000a50000e7802 */ /* 0x000fce0000000f00 */
[----:B------:R-:W-:Y:S05]  /*0a40*/  CALL.REL.NOINC `($__internal_3_$__cuda_sm20_div_s64) ;  /* 0x0000001000707944 */ /* 0x000fea0003c00000 */
[-C--:B------:R-:W-:Y:S02]  /*0a50*/  IADD3 R17, P0, PT, RZ, -R13.reuse, RZ ;  /* 0x8000000dff117210 */ /* 0x080fe40007f1e0ff */
[----:B------:R-:W-:Y:S02]  /*0a60*/  MOV R14, R13 ;  /* 0x0000000d000e7202 */ /* 0x000fe40000000f00 */
[----:B------:R-:W-:Y:S01]  /*0a70*/  IADD3.X R15, PT, PT, RZ, ~R16, RZ, P0, !PT ;  /* 0x80000010ff0f7210 */ /* 0x000fe200007fe4ff */
[----:B------:R-:W-:-:S04]  /*0a80*/  IMAD.WIDE.U32 R22, R24, R17, R22 ;  /* 0x0000001118167225 */ /* 0x000fc800078e0016 */
[----:B------:R-:W-:-:S04]  /*0a90*/  IMAD R15, R15, R24, RZ ;  /* 0x000000180f0f7224 */ /* 0x000fc800078e02ff */
[----:B------:R-:W-:-:S04]  /*0aa0*/  IMAD R15, R26, R17, R15 ;  /* 0x000000111a0f7224 */ /* 0x000fc800078e020f */
[----:B------:R-:W-:Y:S02]  /*0ab0*/  IMAD.IADD R23, R23, 0x1, R15 ;  /* 0x0000000117177824 */ /* 0x000fe400078e020f */
[----:B------:R-:W-:-:S07]  /*0ac0*/  IMAD.MOV.U32 R15, RZ, RZ, R16 ;  /* 0x000000ffff0f7224 */ /* 0x000fce00078e0010 */
.L_x_46:
[----:B------:R-:W-:Y:S05]  /*0ad0*/  BSYNC.RECONVERGENT B0 ;  /* 0x0000000000007941 */ /* 0x000fea0003800200 */
.L_x_44:
[----:B------:R-:W-:Y:S02]  /*0ae0*/  ISETP.GT.U32.AND P0, PT, R14, 0x1, PT ;  /* 0x000000010e00780c */ /* 0x000fe40003f04070 */
[----:B------:R-:W-:Y:S02]  /*0af0*/  IADD3 R8, PT, PT, R8, 0x1, RZ ;  /* 0x0000000108087810 */ /* 0x000fe40007ffe0ff */
[----:B------:R-:W-:-:S04]  /*0b00*/  ISETP.GT.U32.AND.EX P0, PT, R15, RZ, PT, P0 ;  /* 0x000000ff0f00720c */ /* 0x000fc80003f04100 */
[----:B------:R-:W-:Y:S02]  /*0b10*/  SEL R15, R15, RZ, P0 ;  /* 0x000000ff0f0f7207 */ /* 0x000fe40000000000 */
[----:B------:R-:W-:Y:S02]  /*0b20*/  SEL R13, R14, 0x1, P0 ;  /* 0x000000010e0d7807 */ /* 0x000fe40000000000 */
[----:B------:R-:W-:Y:S01]  /*0b30*/  ISETP.NE.AND P0, PT, R12, RZ, PT ;  /* 0x000000ff0c00720c */ /* 0x000fe20003f05270 */
[-C--:B------:R-:W-:Y:S02]  /*0b40*/  IMAD R16, R15, R10.reuse, RZ ;  /* 0x0000000a0f107224 */ /* 0x080fe400078e02ff */
[----:B------:R-:W-:-:S04]  /*0b50*/  IMAD.WIDE.U32 R14, R13, R10, RZ ;  /* 0x0000000a0d0e7225 */ /* 0x000fc800078e00ff */
[----:B------:R-:W-:Y:S01]  /*0b60*/  IMAD R11, R11, R13, R16 ;  /* 0x0000000d0b0b7224 */ /* 0x000fe200078e0210 */
[----:B------:R-:W-:Y:S01]  /*0b70*/  MOV R10, R14 ;  /* 0x0000000e000a7202 */ /* 0x000fe20000000f00 */
[----:B------:R-:W-:Y:S02]  /*0b80*/  IMAD.MOV.U32 R12, RZ, RZ, R5 ;  /* 0x000000ffff0c7224 */ /* 0x000fe400078e0005 */
[----:B------:R-:W-:Y:S02]  /*0b90*/  IMAD.IADD R11, R15, 0x1, R11 ;  /* 0x000000010f0b7824 */ /* 0x000fe400078e020b */
[----:B------:R-:W-:Y:S05]  /*0ba0*/  @P0 BRA `(.L_x_47) ;  /* 0xfffffff400c80947 */ /* 0x000fea000383ffff */
.L_x_29:
[----:B------:R-:W-:Y:S05]  /*0bb0*/  BSYNC.RECONVERGENT B3 ;  /* 0x0000000000037941 */ /* 0x000fea0003800200 */
.L_x_28:
[----:B------:R-:W-:Y:S05]  /*0bc0*/  WARPSYNC.ALL ;  /* 0x0000000000007948 */ /* 0x000fea0003800000 */
[----:B------:R-:W0:Y:S01]  /*0bd0*/  I2F.S64 R5, R10 ;  /* 0x0000000a00057312 */ /* 0x000e220000301400 */
[----:B------:R-:W-:Y:S01]  /*0be0*/  HFMA2 R17, -RZ, RZ, 0.771484375, 0.21533203125 ;  /* 0x3a2c32e4ff117431 */ /* 0x000fe200000001ff */
[----:B------:R-:W-:Y:S01]  /*0bf0*/  ISETP.EQ.U32.AND P1, PT, R10, RZ, PT ;  /* 0x000000ff0a00720c */ /* 0x000fe20003f22070 */
[----:B------:R-:W-:Y:S01]  /*0c00*/  BSSY.RECONVERGENT B0, `(.L_x_48) ;  /* 0x00000ca000007945 */ /* 0x000fe20003800200 */
[C---:B0-----:R-:W-:Y:S01]  /*0c10*/  FMUL R0, |R5|.reuse, 16777216 ;  /* 0x4b80000005007820 */ /* 0x041fe20000400200 */
[----:B------:R-:W-:-:S04]  /*0c20*/  FSETP.GEU.AND P0, PT, |R5|, 1.175494350822287508e-38, PT ;  /* 0x008000000500780b */ /* 0x000fc80003f0e200 */
[----:B------:R-:W-:-:S04]  /*0c30*/  FSEL R0, R0, |R5|, !P0 ;  /* 0x4000000500007208 */ /* 0x000fc80004000000 */
[----:B------:R-:W-:-:S04]  /*0c40*/  IADD3 R4, PT, PT, R0, -0x3f3504f3, RZ ;  /* 0xc0cafb0d00047810 */ /* 0x000fc80007ffe0ff */
[----:B------:R-:W-:Y:S02]  /*0c50*/  LOP3.LUT R9, R4, 0xff800000, RZ, 0xc0, !PT ;  /* 0xff80000004097812 */ /* 0x000fe400078ec0ff */
[----:B------:R-:W-:Y:S02]  /*0c60*/  FSEL R4, RZ, -24, P0 ;  /* 0xc1c00000ff047808 */ /* 0x000fe40000000000 */
[----:B------:R-:W-:Y:S01]  /*0c70*/  FSETP.NEU.AND P0, PT, |R5|, +INF , PT ;  /* 0x7f8000000500780b */ /* 0x000fe20003f0d200 */
[----:B------:R-:W-:Y:S01]  /*0c80*/  IMAD.IADD R0, R0, 0x1, -R9 ;  /* 0x0000000100007824 */ /* 0x000fe200078e0a09 */
[----:B------:R-:W-:Y:S02]  /*0c90*/  I2FP.F32.S32 R9, R9 ;  /* 0x0000000900097245 */ /* 0x000fe40000201400 */
[----:B------:R-:W-:Y:S01]  /*0ca0*/  ISETP.EQ.OR.EX P0, PT, R11, RZ, !P0, P1 ;  /* 0x000000ff0b00720c */ /* 0x000fe20004702710 */
[C---:B------:R-:W-:Y:S01]  /*0cb0*/  FADD R8, R0.reuse, 1 ;  /* 0x3f80000000087421 */ /* 0x040fe20000000000 */
[----:B------:R-:W-:-:S04]  /*0cc0*/  FADD R15, R0, -1 ;  /* 0xbf800000000f7421 */ /* 0x000fc80000000000 */
[----:B------:R-:W-:Y:S01]  /*0cd0*/  FADD R13, R15, R15 ;  /* 0x0000000f0f0d7221 */ /* 0x000fe20000000000 */
[----:B------:R-:W0:Y:S03]  /*0ce0*/  MUFU.RCP R8, R8 ;  /* 0x0000000800087308 */ /* 0x000e260000001000 */
        /* <DEDUP_REMOVED lines=19> */
[----:B------:R-:W-:-:S03]  /*0e20*/  IMAD.MOV.U32 R0, RZ, RZ, 0x2 ;  /* 0x00000002ff007424 */ /* 0x000fc600078e00ff */
[----:B------:R-:W-:-:S04]  /*0e30*/  FADD R8, R9, R4 ;  /* 0x0000000409087221 */ /* 0x000fc80000000000 */
[----:B------:R-:W-:Y:S01]  /*0e40*/  FADD R13, -R9, R8 ;  /* 0x00000008090d7221 */ /* 0x000fe20000000100 */
[----:B------:R-:W-:-:S03]  /*0e50*/  FADD R9, R5, R5 ;  /* 0x0000000505097221 */ /* 0x000fc60000000000 */
[----:B------:R-:W-:Y:S02]  /*0e60*/  FADD R20, R4, -R13 ;  /* 0x8000000d04147221 */ /* 0x000fe40000000000 */
[----:B------:R-:W-:-:S07]  /*0e70*/  LOP3.LUT R22, R9, 0x7fffffff, RZ, 0xc0, !PT ;  /* 0x7fffffff09167812 */ /* 0x000fce00078ec0ff */
.L_x_56:
[----:B------:R-:W0:Y:S01]  /*0e80*/  I2F.F64.U32 R12, R0 ;  /* 0x00000000000c7312 */ /* 0x000e220000201800 */
[----:B------:R-:W-:Y:S07]  /*0e90*/  BSSY.RECONVERGENT B1, `(.L_x_49) ;  /* 0x000000e000017945 */ /* 0x000fee0003800200 */
[----:B0-----:R-:W0:Y:S01]  /*0ea0*/  MUFU.RCP64H R15, R13 ;  /* 0x0000000d000f7308 */ /* 0x001e220000001800 */
[----:B------:R-:W-:-:S04]  /*0eb0*/  IADD3 R14, PT, PT, R13, 0x300402, RZ ;  /* 0x003004020d0e7810 */ /* 0x000fc80007ffe0ff */
[----:B------:R-:W-:Y:S02]  /*0ec0*/  FSETP.GEU.AND P1, PT, |R14|, 5.8789094863358348022e-39, PT ;  /* 0x004004020e00780b */ /* 0x000fe40003f2e200 */
[----:B0-----:R-:W-:-:S08]  /*0ed0*/  DFMA R16, -R12, R14, 1 ;  /* 0x3ff000000c10742b */ /* 0x001fd0000000010e */
[----:B------:R-:W-:-:S08]  /*0ee0*/  DFMA R16, R16, R16, R16 ;  /* 0x000000101010722b */ /* 0x000fd00000000010 */
[----:B------:R-:W-:-:S08]  /*0ef0*/  DFMA R16, R14, R16, R14 ;  /* 0x000000100e10722b */ /* 0x000fd0000000000e */
[----:B------:R-:W-:-:S08]  /*0f00*/  DFMA R18, -R12, R16, 1 ;  /* 0x3ff000000c12742b */ /* 0x000fd00000000110 */
[----:B------:R-:W-:Y:S01]  /*0f10*/  DFMA R16, R16, R18, R16 ;  /* 0x000000121010722b */ /* 0x000fe20000000010 */
[----:B------:R-:W-:Y:S10]  /*0f20*/  @P1 BRA `(.L_x_50) ;  /* 0x0000000000101947 */ /* 0x000ff40003800000 */
[----:B------:R-:W-:Y:S02]  /*0f30*/  LOP3.LUT R16, R13, 0x7fffffff, RZ, 0xc0, !PT ;  /* 0x7fffffff0d107812 */ /* 0x000fe400078ec0ff */
[----:B------:R-:W-:-:S03]  /*0f40*/  MOV R4, 0xf70 ;  /* 0x00000f7000047802 */ /* 0x000fc60000000f00 */
[----:B------:R-:W-:-:S07]  /*0f50*/  VIADD R16, R16, 0xfff00000 ;  /* 0xfff0000010107836 */ /* 0x000fce0000000000 */
[----:B------:R-:W-:Y:S05]  /*0f60*/  CALL.REL.NOINC `($__internal_2_$__cuda_sm20_dblrcp_rn_slowpath_v3) ;  /* 0x0000000800807944 */ /* 0x000fea0003c00000 */
.L_x_50:
[----:B------:R-:W-:Y:S05]  /*0f70*/  BSYNC.RECONVERGENT B1 ;  /* 0x0000000000017941 */ /* 0x000fea0003800200 */
.L_x_49:
[----:B------:R-:W0:Y:S01]  /*0f80*/  F2F.F32.F64 R13, R16 ;  /* 0x00000010000d7310 */ /* 0x000e220000301000 */
[----:B------:R-:W-:Y:S01]  /*0f90*/  MOV R4, 0x391fcb8e ;  /* 0x391fcb8e00047802 */ /* 0x000fe20000000f00 */
[----:B------:R-:W-:Y:S01]  /*0fa0*/  BSSY.RECONVERGENT B1, `(.L_x_51) ;  /* 0x0000032000017945 */ /* 0x000fe20003800200 */
[----:B------:R-:W-:Y:S01]  /*0fb0*/  ISETP.EQ.U32.AND P4, PT, R10, 0x1, PT ;  /* 0x000000010a00780c */ /* 0x000fe20003f82070 */
[----:B0-----:R-:W-:-:S04]  /*0fc0*/  FMUL R15, R8, R13 ;  /* 0x0000000d080f7220 */ /* 0x001fc80000400000 */
[----:B------:R-:W0:Y:S01]  /*0fd0*/  FRND R12, R15 ;  /* 0x0000000f000c7307 */ /* 0x000e220000201000 */
[-C--:B------:R-:W-:Y:S01]  /*0fe0*/  FFMA R19, R8, R13.reuse, -R15 ;  /* 0x0000000d08137223 */ /* 0x080fe2000000080f */
[C---:B------:R-:W-:Y:S02]  /*0ff0*/  FSETP.GT.AND P2, PT, |R15|.reuse, 152, PT ;  /* 0x431800000f00780b */ /* 0x040fe40003f44200 */
[----:B------:R-:W-:Y:S01]  /*1000*/  FSETP.GEU.AND P3, PT, R15, RZ, PT ;  /* 0x000000ff0f00720b */ /* 0x000fe20003f6e000 */
[----:B------:R-:W-:-:S03]  /*1010*/  FFMA R19, R20, R13, R19 ;  /* 0x0000000d14137223 */ /* 0x000fc60000000013 */
[----:B------:R1:W-:Y:S01]  /*1020*/  F2I.NTZ R18, R15 ;  /* 0x0000000f00127305 */ /* 0x0003e20000203100 */
[----:B0-----:R-:W-:Y:S01]  /*1030*/  FADD R14, R15, -R12 ;  /* 0x8000000c0f0e7221 */ /* 0x001fe20000000000 */
[----:B------:R-:W-:Y:S01]  /*1040*/  FSETP.GT.AND P1, PT, R12, RZ, PT ;  /* 0x000000ff0c00720b */ /* 0x000fe20003f24000 */
[----:B------:R-:W-:Y:S01]  /*1050*/  FMUL R12, R13, 0.5 ;  /* 0x3f0000000d0c7820 */ /* 0x000fe20000400000 */
[----:B-1----:R-:W-:Y:S02]  /*1060*/  IMAD.MOV.U32 R15, RZ, RZ, 0x3f800000 ;  /* 0x3f800000ff0f7424 */ /* 0x002fe400078e00ff */
        /* <DEDUP_REMOVED lines=37> */
.L_x_52:
[----:B------:R-:W-:Y:S05]  /*12c0*/  BSYNC.RECONVERGENT B1 ;  /* 0x0000000000017941 */ /* 0x000fea0003800200 */
.L_x_51:
[----:B------:R-:W0:Y:S01]  /*12d0*/  F2I.TRUNC.NTZ R12, R15 ;  /* 0x0000000f000c7305 */ /* 0x000e22000020f100 */
[----:B------:R-:W-:Y:S01]  /*12e0*/  HFMA2 R24, -RZ, RZ, 0.771484375, 0.21533203125 ;  /* 0x3a2c32e4ff187431 */ /* 0x000fe200000001ff */
[----:B------:R-:W-:Y:S01]  /*12f0*/  BSSY.RECONVERGENT B1, `(.L_x_53) ;  /* 0x0000054000017945 */ /* 0x000fe20003800200 */
[----:B0-----:R-:W-:Y:S02]  /*1300*/  I2FP.F32.S32 R13, R12 ;  /* 0x0000000c000d7245 */ /* 0x001fe40000201400 */
[----:B------:R-:W-:Y:S02]  /*1310*/  ISETP.NE.AND P3, PT, R12, 0x1, PT ;  /* 0x000000010c00780c */ /* 0x000fe40003f65270 */
[C---:B------:R-:W-:Y:S01]  /*1320*/  FSETP.GEU.AND P1, PT, |R13|.reuse, 1.175494350822287508e-38, PT ;  /* 0x008000000d00780b */ /* 0x040fe20003f2e200 */
[----:B------:R-:W-:-:S03]  /*1330*/  FMUL R14, |R13|, 16777216 ;  /* 0x4b8000000d0e7820 */ /* 0x000fc60000400200 */
[----:B------:R-:W-:Y:S02]  /*1340*/  FSEL R15, RZ, -24, P1 ;  /* 0xc1c00000ff0f7808 */ /* 0x000fe40000800000 */
[----:B------:R-:W-:-:S04]  /*1350*/  FSEL R14, R14, |R13|, !P1 ;  /* 0x4000000d0e0e7208 */ /* 0x000fc80004800000 */
[----:B------:R-:W-:-:S04]  /*1360*/  IADD3 R16, PT, PT, R14, -0x3f3504f3, RZ ;  /* 0xc0cafb0d0e107810 */ /* 0x000fc80007ffe0ff */
[----:B------:R-:W-:-:S04]  /*1370*/  LOP3.LUT R17, R16, 0xff800000, RZ, 0xc0, !PT ;  /* 0xff80000010117812 */ /* 0x000fc800078ec0ff */
[----:B------:R-:W-:Y:S01]  /*1380*/  I2FP.F32.S32 R18, R17 ;  /* 0x0000001100127245 */ /* 0x000fe20000201400 */
[----:B------:R-:W-:-:S04]  /*1390*/  IMAD.IADD R19, R14, 0x1, -R17 ;  /* 0x000000010e137824 */ /* 0x000fc800078e0a11 */
        /* <DEDUP_REMOVED lines=50> */
[----:B------:R-:W-:Y:S01]  /*16c0*/  IMAD.MOV.U32 R16, RZ, RZ, 0x3f800000 ;  /* 0x3f800000ff107424 */ /* 0x000fe200078e00ff */
        /* <DEDUP_REMOVED lines=12> */
[----:B------:R-:W-:-:S04]  /*1790*/  @P2 LOP3.LUT R13, R13, 0x7fffffff, RZ, 0xc0, !PT ;  /* 0x7fffffff0d0d2812 */ /* 0x000fc800078ec0ff */
[----:B------:R-:W-:Y:S01]  /*17a0*/  @!P1 MOV R16, R13 ;  /* 0x0000000d00109202 */ /* 0x000fe20000000f00 */
[----:B------:R-:W-:Y:S06]  /*17b0*/  @!P1 BRA `(.L_x_54) ;  /* 0x00000000001c9947 */ /* 0x000fec0003800000 */
[----:B------:R-:W-:Y:S02]  /*17c0*/  FSETP.NEU.AND P1, PT, |R14|, +INF , PT ;  /* 0x7f8000000e00780b */ /* 0x000fe40003f2d200 */
[----:B------:R-:W-:-:S13]  /*17d0*/  ISETP.EQ.AND P2, PT, R12, -0x1, PT ;  /* 0xffffffff0c00780c */ /* 0x000fda0003f42270 */
[----:B------:R-:W-:Y:S05]  /*17e0*/  @!P1 BRA P2, `(.L_x_54) ;  /* 0x0000000000109947 */ /* 0x000fea0001000000 */
[----:B------:R-:W-:Y:S01]  /*17f0*/  ISETP.GT.AND P1, PT, R12, -0x1, PT ;  /* 0xffffffff0c00780c */ /* 0x000fe20003f24270 */
[----:B------:R-:W-:-:S12]  /*1800*/  IMAD.MOV.U32 R16, RZ, RZ, R17 ;  /* 0x000000ffff107224 */ /* 0x000fd800078e0011 */
[----:B------:R-:W-:-:S04]  /*1810*/  @!P1 FSETP.NEU.AND P2, PT, |R15|, 1, PT ;  /* 0x3f8000000f00980b */ /* 0x000fc80003f4d200 */
[----:B------:R-:W-:-:S09]  /*1820*/  @!P1 FSEL R16, R17, -R17, P2 ;  /* 0x8000001111109208 */ /* 0x000fd20001000000 */
.L_x_54:
[----:B------:R-:W-:Y:S05]  /*1830*/  BSYNC.RECONVERGENT B1 ;  /* 0x0000000000017941 */ /* 0x000fea0003800200 */
.L_x_53:
[----:B------:R-:W-:-:S13]  /*1840*/  FSETP.NEU.AND P1, PT, R16, R5, PT ;  /* 0x000000051000720b */ /* 0x000fda0003f2d000 */
[----:B------:R-:W-:Y:S05]  /*1850*/  @!P1 BRA `(.L_x_55) ;  /* 0x0000000000109947 */ /* 0x000fea0003800000 */
[----:B------:R-:W-:-:S04]  /*1860*/  IADD3 R0, PT, PT, R0, 0x1, RZ ;  /* 0x0000000100007810 */ /* 0x000fc80007ffe0ff */
[----:B------:R-:W-:-:S13]  /*1870*/  ISETP.NE.AND P1, PT, R0, 0x9, PT ;  /* 0x000000090000780c */ /* 0x000fda0003f25270 */
[----:B------:R-:W-:Y:S05]  /*1880*/  @P1 BRA `(.L_x_56) ;  /* 0xfffffff4007c1947 */ /* 0x000fea000383ffff */
[----:B------:R-:W-:-:S07]  /*1890*/  IMAD.MOV.U32 R0, RZ, RZ, RZ ;  /* 0x000000ffff007224 */ /* 0x000fce00078e00ff */
.L_x_55:
[----:B------:R-:W-:Y:S05]  /*18a0*/  BSYNC.RECONVERGENT B0 ;  /* 0x0000000000007941 */ /* 0x000fea0003800200 */
.L_x_48:
[----:B------:R-:W-:-:S13]  /*18b0*/  ISETP.NE.AND P0, PT, R0, RZ, PT ;  /* 0x000000ff0000720c */ /* 0x000fda0003f05270 */
[----:B------:R-:W-:Y:S05]  /*18c0*/  @!P0 EXIT ;  /* 0x000000000000894d */ /* 0x000fea0003800000 */
[----:B------:R-:W-:Y:S01]  /*18d0*/  MOV R8, 0x0 ;  /* 0x0000000000087802 */ /* 0x000fe20000000f00 */
[----:B------:R0:W-:Y:S01]  /*18e0*/  STL [R1], R0 ;  /* 0x0000000001007387 */ /* 0x0001e20000100800 */
[----:B------:R-:W1:Y:S03]  /*18f0*/  LDCU.64 UR4, c[0x4][0x8] ;  /* 0x01000100ff0477ac */ /* 0x000e660008000a00 */
[----:B------:R0:W-:Y:S01]  /*1900*/  STL.64 [R1+0x8], R2 ;  /* 0x0000080201007387 */ /* 0x0001e20000100a00 */
[----:B------:R-:W2:Y:S01]  /*1910*/  LDC.64 R8, c[0x4][R8] ;  /* 0x0100000008087b82 */ /* 0x000ea20000000a00 */
[----:B-1----:R-:W-:Y:S01]  /*1920*/  MOV R4, UR4 ;  /* 0x0000000400047c02 */ /* 0x002fe20008000f00 */
[----:B0-----:R-:W-:-:S07]  /*1930*/  IMAD.U32 R5, RZ, RZ, UR5 ;  /* 0x00000005ff057e24 */ /* 0x001fce000f8e00ff */
[----:B------:R-:W-:-:S07]  /*1940*/  LEPC R20, `(.L_x_57) ;  /* 0x000000001014794e */ /* 0x000fce0000000000 */
[----:B--2---:R-:W-:Y:S05]  /*1950*/  CALL.ABS.NOINC R8 ;  /* 0x0000000008007343 */ /* 0x004fea0003c00000 */
.L_x_57:
[----:B------:R-:W-:Y:S05]  /*1960*/  EXIT ;  /* 0x000000000000794d */ /* 0x000fea0003800000 */
        .weak           $__internal_2_$__cuda_sm20_dblrcp_rn_slowpath_v3
        .type           $__internal_2_$__cuda_sm20_dblrcp_rn_slowpath_v3,@function
        .size           $__internal_2_$__cuda_sm20_dblrcp_rn_slowpath_v3,($__internal_3_$__cuda_sm20_div_s64 - $__internal_2_$__cuda_sm20_dblrcp_rn_slowpath_v3)
$__internal_2_$__cuda_sm20_dblrcp_rn_slowpath_v3:
[----:B------:R-:W-:Y:S01]  /*1970*/  DSETP.GTU.AND P1, PT, |R12|, +INF , PT ;  /* 0x7ff000000c00742a */ /* 0x000fe20003f2c200 */
[----:B------:R-:W-:-:S13]  /*1980*/  BSSY.RECONVERGENT B2, `(.L_x_58) ;  /* 0x0000023000027945 */ /* 0x000fda0003800200 */
        /* <DEDUP_REMOVED lines=10> */
[----:B------:R-:W-:-:S03]  /*1a30*/  IMAD.MOV.U32 R14, RZ, RZ, R12 ;  /* 0x000000ffff0e7224 */ /* 0x000fc600078e000c */
[----:B------:R-:W0:Y:S03]  /*1a40*/  MUFU.RCP64H R17, R15 ;  /* 0x0000000f00117308 */ /* 0x000e260000001800 */
        /* <DEDUP_REMOVED lines=10> */
.L_x_61:
        /* <DEDUP_REMOVED lines=10> */
.L_x_59:
[----:B------:R-:W-:Y:S01]  /*1b90*/  LOP3.LUT R15, R13, 0x80000, RZ, 0xfc, !PT ;  /* 0x000800000d0f7812 */ /* 0x000fe200078efcff */
[----:B------:R-:W-:-:S07]  /*1ba0*/  IMAD.MOV.U32 R14, RZ, RZ, R12 ;  /* 0x000000ffff0e7224 */ /* 0x000fce00078e000c */
.L_x_60:
[----:B------:R-:W-:Y:S05]  /*1bb0*/  BSYNC.RECONVERGENT B2 ;  /* 0x0000000000027941 */ /* 0x000fea0003800200 */
.L_x_58:
[----:B------:R-:W-:Y:S01]  /*1bc0*/  MOV R12, R4 ;  /* 0x00000004000c7202 */ /* 0x000fe20000000f00 */
[----:B------:R-:W-:Y:S01]  /*1bd0*/  IMAD.MOV.U32 R13, RZ, RZ, 0x0 ;  /* 0x00000000ff0d7424 */ /* 0x000fe200078e00ff */
[----:B------:R-:W-:Y:S01]  /*1be0*/  MOV R16, R14 ;  /* 0x0000000e00107202 */ /* 0x000fe20000000f00 */
[----:B------:R-:W-:Y:S02]  /*1bf0*/  IMAD.MOV.U32 R17, RZ, RZ, R15 ;  /* 0x000000ffff117224 */ /* 0x000fe400078e000f */
[----:B------:R-:W-:Y:S05]  /*1c00*/  RET.REL.NODEC R12 `(_Z16CudaCalculationsx) ;  /* 0xffffffe00cfc7950 */ /* 0x000fea0003c3ffff */
        .weak           $__internal_3_$__cuda_sm20_div_s64
        .type           $__internal_3_$__cuda_sm20_div_s64,@function
        .size           $__internal_3_$__cuda_sm20_div_s64,(.L_x_66 - $__internal_3_$__cuda_sm20_div_s64)
$__internal_3_$__cuda_sm20_div_s64:
        /* <DEDUP_REMOVED lines=8> */
[----:B0-----:R-:W-:-:S06]  /*1c90*/  VIADD R18, R25, 0x1ffffffe ;  /* 0x1ffffffe19127836 */ /* 0x001fcc0000000000 */
[----:B------:R-:W0:Y:S02]  /*1ca0*/  F2I.U64.TRUNC R18, R18 ;  /* 0x0000001200127311 */ /* 0x000e24000020d800 */
[----:B0-----:R-:W-:-:S04]  /*1cb0*/  IMAD.WIDE.U32 R20, R18, R16, RZ ;  /* 0x0000001012147225 */ /* 0x001fc800078e00ff */
[C---:B------:R-:W-:Y:S01]  /*1cc0*/  IMAD R15, R18.reuse, R17, R21 ;  /* 0x00000011120f7224 */ /* 0x040fe200078e0215 */
[----:B------:R-:W-:Y:S01]  /*1cd0*/  IADD3 R13, P0, PT, RZ, -R20, RZ ;  /* 0x80000014ff0d7210 */ /* 0x000fe20007f1e0ff */
[----:B------:R-:W-:Y:S02]  /*1ce0*/  IMAD.MOV.U32 R21, RZ, RZ, R18 ;  /* 0x000000ffff157224 */ /* 0x000fe400078e0012 */
[----:B------:R-:W-:Y:S02]  /*1cf0*/  IMAD R15, R19, R16, R15 ;  /* 0x00000010130f7224 */ /* 0x000fe400078e020f */
[----:B------:R-:W-:-:S03]  /*1d00*/  IMAD.HI.U32 R20, R18, R13, RZ ;  /* 0x0000000d12147227 */ /* 0x000fc600078e00ff */
[----:B------:R-:W-:-:S05]  /*1d10*/  IADD3.X R15, PT, PT, RZ, ~R15, RZ, P0, !PT ;  /* 0x8000000fff0f7210 */ /* 0x000fca00007fe4ff */
[----:B------:R-:W-:-:S04]  /*1d20*/  IMAD.WIDE.U32 R20, P0, R18, R15, R20 ;  /* 0x0000000f12147225 */ /* 0x000fc80007800014 */
[----:B------:R-:W-:-:S04]  /*1d30*/  IMAD.HI.U32 R20, P1, R19, R13, R20 ;  /* 0x0000000d13147227 */ /* 0x000fc80007820014 */
[----:B------:R-:W-:-:S05]  /*1d40*/  IMAD.HI.U32 R13, R19, R15, RZ ;  /* 0x0000000f130d7227 */ /* 0x000fca00078e00ff */
[----:B------:R-:W-:Y:S01]  /*1d50*/  IADD3.X R13, PT, PT, R13, R19, RZ, P0, !PT ;  /* 0x000000130d0d7210 */ /* 0x000fe200007fe4ff */
[----:B------:R-:W-:-:S05]  /*1d60*/  IMAD R19, R19, R15, RZ ;  /* 0x0000000f13137224 */ /* 0x000fca00078e02ff */
[----:B------:R-:W-:-:S04]  /*1d70*/  IADD3 R19, P0, PT, R19, R20, RZ ;  /* 0x0000001413137210 */ /* 0x000fc80007f1e0ff */
[----:B------:R-:W-:Y:S01]  /*1d80*/  IADD3.X R13, PT, PT, RZ, RZ, R13, P0, P1 ;  /* 0x000000ffff0d7210 */ /* 0x000fe200007e240d */
[----:B------:R-:W-:-:S04]  /*1d90*/  IMAD.WIDE.U32 R20, R19, R16, RZ ;  /* 0x0000001013147225 */ /* 0x000fc800078e00ff */
[----:B------:R-:W-:Y:S01]  /*1da0*/  IMAD R18, R19, R17, R21 ;  /* 0x0000001113127224 */ /* 0x000fe200078e0215 */
[----:B------:R-:W-:-:S03]  /*1db0*/  IADD3 R15, P0, PT, RZ, -R20, RZ ;  /* 0x80000014ff0f7210 */ /* 0x000fc60007f1e0ff */
[----:B------:R-:W-:-:S04]  /*1dc0*/  IMAD R18, R13, R16, R18 ;  /* 0x000000100d127224 */ /* 0x000fc800078e0212 */
[----:B------:R-:W-:Y:S02]  /*1dd0*/  IMAD.X R20, RZ, RZ, ~R18, P0 ;  /* 0x000000ffff147224 */ /* 0x000fe400000e0e12 */
[----:B------:R-:W-:-:S04]  /*1de0*/  IMAD.HI.U32 R18, R19, R15, RZ ;  /* 0x0000000f13127227 */ /* 0x000fc800078e00ff */
[----:B------:R-:W-:-:S04]  /*1df0*/  IMAD.HI.U32 R28, R13, R20, RZ ;  /* 0x000000140d1c7227 */ /* 0x000fc800078e00ff */
[----:B------:R-:W-:-:S04]  /*1e00*/  IMAD.WIDE.U32 R18, P0, R19, R20, R18 ;  /* 0x0000001413127225 */ /* 0x000fc80007800012 */
[----:B------:R-:W-:-:S04]  /*1e10*/  IMAD.HI.U32 R18, P1, R13, R15, R18 ;  /* 0x0000000f0d127227 */ /* 0x000fc80007820012 */
[----:B------:R-:W-:Y:S02]  /*1e20*/  HFMA2 R19, -RZ, RZ, 0, 0 ;  /* 0x00000000ff137431 */ /* 0x000fe400000001ff */
[----:B------:R-:W-:Y:S01]  /*1e30*/  IMAD R15, R13, R20, RZ ;  /* 0x000000140d0f7224 */ /* 0x000fe200078e02ff */
[----:B------:R-:W-:-:S04]  /*1e40*/  IADD3.X R13, PT, PT, R28, R13, RZ, P0, !PT ;  /* 0x0000000d1c0d7210 */ /* 0x000fc800007fe4ff */
[----:B------:R-:W-:Y:S02]  /*1e50*/  IADD3 R20, P0, PT, R15, R18, RZ ;  /* 0x000000120f147210 */ /* 0x000fe40007f1e0ff */
[----:B------:R-:W-:-:S04]  /*1e60*/  IADD3 R15, P3, PT, RZ, -R22, RZ ;  /* 0x80000016ff0f7210 */ /* 0x000fc80007f7e0ff */
[----:B------:R-:W-:Y:S01]  /*1e70*/  SEL R15, R15, R22, !P2 ;  /* 0x000000160f0f7207 */ /* 0x000fe20005000000 */
[----:B------:R-:W-:-:S05]  /*1e80*/  IMAD.X R18, RZ, RZ, ~R23, P3 ;  /* 0x000000ffff127224 */ /* 0x000fca00018e0e17 */
[----:B------:R-:W-:Y:S01]  /*1e90*/  SEL R21, R18, R23, !P2 ;  /* 0x0000001712157207 */ /* 0x000fe20005000000 */
[----:B------:R-:W-:-:S04]  /*1ea0*/  IMAD.HI.U32 R18, R20, R15, RZ ;  /* 0x0000000f14127227 */ /* 0x000fc800078e00ff */
[----:B------:R-:W-:Y:S01]  /*1eb0*/  IMAD.WIDE.U32 R18, R20, R21, R18 ;  /* 0x0000001514127225 */ /* 0x000fe200078e0012 */
[----:B------:R-:W-:-:S05]  /*1ec0*/  IADD3.X R20, PT, PT, RZ, RZ, R13, P0, P1 ;  /* 0x000000ffff147210 */ /* 0x000fca00007e240d */
[----:B------:R-:W-:-:S04]  /*1ed0*/  IMAD.HI.U32 R18, P0, R20, R15, R18 ;  /* 0x0000000f14127227 */ /* 0x000fc80007800012 */
[----:B------:R-:W-:-:S05]  /*1ee0*/  IMAD R25, R20, R21, RZ ;  /* 0x0000001514197224 */ /* 0x000fca00078e02ff */
[----:B------:R-:W-:-:S05]  /*1ef0*/  IADD3 R25, P1, PT, R25, R18, RZ ;  /* 0x0000001219197210 */ /* 0x000fca0007f3e0ff */
[----:B------:R-:W-:-:S04]  /*1f00*/  IMAD.WIDE.U32 R18, R25, R16, RZ ;  /* 0x0000001019127225 */ /* 0x000fc800078e00ff */
[----:B------:R-:W-:Y:S01]  /*1f10*/  IMAD R13, R25, R17, R19 ;  /* 0x00000011190d7224 */ /* 0x000fe200078e0213 */
[----:B------:R-:W-:Y:S01]  /*1f20*/  IADD3 R15, P2, PT, -R18, R15, RZ ;  /* 0x0000000f120f7210 */ /* 0x000fe20007f5e1ff */
[----:B------:R-:W-:-:S04]  /*1f30*/  IMAD.HI.U32 R18, R20, R21, RZ ;  /* 0x0000001514127227 */ /* 0x000fc800078e00ff */
[----:B------:R-:W-:Y:S01]  /*1f40*/  IMAD.X R18, RZ, RZ, R18, P0 ;  /* 0x000000ffff127224 */ /* 0x000fe200000e0612 */
[----:B------:R-:W-:-:S04]  /*1f50*/  ISETP.GE.U32.AND P0, PT, R15, R16, PT ;  /* 0x000000100f00720c */ /* 0x000fc80003f06070 */
[----:B------:R-:W-:-:S05]  /*1f60*/  IADD3.X R18, PT, PT, RZ, R18, RZ, P1, !PT ;  /* 0x00000012ff127210 */ /* 0x000fca0000ffe4ff */
[----:B------:R-:W-:-:S04]  /*1f70*/  IMAD R20, R18, R16, R13 ;  /* 0x0000001012147224 */ /* 0x000fc800078e020d */
[----:B------:R-:W-:Y:S01]  /*1f80*/  IMAD.X R21, R21, 0x1, ~R20, P2 ;  /* 0x0000000115157824 */ /* 0x000fe200010e0e14 */
[----:B------:R-:W-:-:S04]  /*1f90*/  IADD3 R20, P2, PT, R15, -R16, RZ ;  /* 0x800000100f147210 */ /* 0x000fc80007f5e0ff */
[----:B------:R-:W-:-:S04]  /*1fa0*/  ISETP.GE.U32.AND.EX P0, PT, R21, R17, PT, P0 ;  /* 0x000000111500720c */ /* 0x000fc80003f06100 */
[----:B------:R-:W-:Y:S02]  /*1fb0*/  SEL R15, R20, R15, P0 ;  /* 0x0000000f140f7207 */ /* 0x000fe40000000000 */
[----:B------:R-:W-:Y:S02]  /*1fc0*/  IADD3.X R20, PT, PT, R21, ~R17, RZ, P2, !PT ;  /* 0x8000001115147210 */ /* 0x000fe400017fe4ff */
[----:B------:R-:W-:Y:S02]  /*1fd0*/  ISETP.GE.U32.AND P1, PT, R15, R16, PT ;  /* 0x000000100f00720c */ /* 0x000fe40003f26070 */
[----:B------:R-:W-:Y:S02]  /*1fe0*/  IADD3 R16, P3, PT, R25, 0x1, RZ ;  /* 0x0000000119107810 */ /* 0x000fe40007f7e0ff */
[----:B------:R-:W-:Y:S02]  /*1ff0*/  SEL R21, R20, R21, P0 ;  /* 0x0000001514157207 */ /* 0x000fe40000000000 */
[----:B------:R-:W-:Y:S01]  /*2000*/  SEL R25, R16, R25, P0 ;  /* 0x0000001910197207 */ /* 0x000fe20000000000 */
[----:B------:R-:W-:-:S03]  /*2010*/  IMAD.X R13, RZ, RZ, R18, P3 ;  /* 0x000000ffff0d7224 */ /* 0x000fc600018e0612 */
[----:B------:R-:W-:Y:S02]  /*2020*/  IADD3 R16, P2, PT, R25, 0x1, RZ ;  /* 0x0000000119107810 */ /* 0x000fe40007f5e0ff */
[----:B------:R-:W-:Y:S02]  /*2030*/  SEL R18, R13, R18, P0 ;  /* 0x000000120d127207 */ /* 0x000fe40000000000 */
[----:B------:R-:W-:Y:S02]  /*2040*/  ISETP.GE.U32.AND.EX P0, PT, R21, R17, PT, P1 ;  /* 0x000000111500720c */ /* 0x000fe40003f06110 */
[-C--:B------:R-:W-:Y:S02]  /*2050*/  IADD3.X R15, PT, PT, RZ, R18.reuse, RZ, P2, !PT ;  /* 0x00000012ff0f7210 */ /* 0x080fe400017fe4ff */
[----:B------:R-:W-:Y:S02]  /*2060*/  SEL R13, R16, R25, P0 ;  /* 0x00000019100d7207 */ /* 0x000fe40000000000 */
[----:B------:R-:W-:-:S02]  /*2070*/  SEL R16, R15, R18, P0 ;  /* 0x000000120f107207 */ /* 0x000fc40000000000 */
[----:B------:R-:W-:Y:S02]  /*2080*/  IADD3 R18, P2, PT, RZ, -R13, RZ ;  /* 0x8000000dff127210 */ /* 0x000fe40007f5e0ff */
[----:B------:R-:W-:Y:S02]  /*2090*/  LOP3.LUT R17, R26, R23, RZ, 0x3c, !PT ;  /* 0x000000171a117212 */ /* 0x000fe400078e3cff */
[----:B------:R-:W-:Y:S01]  /*20a0*/  ISETP.NE.U32.AND P0, PT, R24, RZ, PT ;  /* 0x000000ff1800720c */ /* 0x000fe20003f05070 */
[----:B------:R-:W-:Y:S01]  /*20b0*/  IMAD.X R15, RZ, RZ, ~R16, P2 ;  /* 0x000000ffff0f7224 */ /* 0x000fe200010e0e10 */
[----:B------:R-:W-:Y:S02]  /*20c0*/  ISETP.GE.AND P1, PT, R17, RZ, PT ;  /* 0x000000ff1100720c */ /* 0x000fe40003f26270 */
[----:B------:R-:W-:Y:S02]  /*20d0*/  ISETP.NE.AND.EX P0, PT, R26, RZ, PT, P0 ;  /* 0x000000ff1a00720c */ /* 0x000fe40003f05300 */
[----:B------:R-:W-:-:S02]  /*20e0*/  SEL R16, R15, R16, !P1 ;  /* 0x000000100f107207 */ /* 0x000fc40004800000 */
[----:B------:R-:W-:Y:S02]  /*20f0*/  MOV R15, 0x0 ;  /* 0x00000000000f7802 */ /* 0x000fe40000000f00 */
[----:B------:R-:W-:Y:S02]  /*2100*/  SEL R13, R18, R13, !P1 ;  /* 0x0000000d120d7207 */ /* 0x000fe40004800000 */
[----:B------:R-:W-:Y:S02]  /*2110*/  SEL R16, R16, 0xffffffff, P0 ;  /* 0xffffffff10107807 */ /* 0x000fe40000000000 */
[----:B------:R-:W-:Y:S01]  /*2120*/  SEL R13, R13, 0xffffffff, P0 ;  /* 0xffffffff0d0d7807 */ /* 0x000fe20000000000 */
[----:B------:R-:W-:Y:S06]  /*2130*/  RET.REL.NODEC R14 `(_Z16CudaCalculationsx) ;  /* 0xffffffdc0eb07950 */ /* 0x000fec0003c3ffff */
.L_x_62:
        /* <DEDUP_REMOVED lines=12> */
.L_x_66:


//--------------------- .nv.global.init           --------------------------
	.section	.nv.global.init,"aw",@progbits
.nv.global.init:
	.type		$str$1,@object
	.size		$str$1,($str - $str$1)
$str$1:
        /*0000*/ 	.byte	0x44, 0x65, 0x63, 0x69, 0x73, 0x69, 0x6f, 0x6e, 0x3a, 0x20, 0x64, 0x65, 0x67, 0x72, 0x65, 0x65
        /*0010*/ 	.byte	0x20, 0x2d, 0x20, 0x25, 0x64, 0x2c, 0x20, 0x6e, 0x75, 0x6d, 0x62, 0x65, 0x72, 0x20, 0x2d, 0x20
        /*0020*/ 	.byte	0x25, 0x64, 0x3b, 0x20, 0x00
	.type		$str,@object
	.size		$str,(.L_0 - $str)
$str:
        /*0025*/ 	.byte	0x44, 0x65, 0x63, 0x69, 0x73, 0x69, 0x6f, 0x6e, 0x3a, 0x20, 0x64, 0x65, 0x67, 0x72, 0x65, 0x65
        /*0035*/ 	.byte	0x20, 0x2d, 0x20, 0x25, 0x64, 0x0a, 0x6e, 0x75, 0x6d, 0x62, 0x65, 0x72, 0x20, 0x2d, 0x20, 0x25
        /*0045*/ 	.byte	0x6c, 0x6c, 0x64, 0x3b, 0x20, 0x00
.L_0:


//--------------------- .nv.shared.reserved.0     --------------------------
	.section	.nv.shared.reserved.0,"aw",@nobits
	.weak		__nv_reservedSMEM_offset_0_alias
	.size		__nv_reservedSMEM_offset_0_alias, 0, 64
	.other		__nv_reservedSMEM_offset_0_alias,@"STO_CUDA_RESERVED_SHARED STV_DEFAULT"
__nv_reservedSMEM_offset_0_alias:
	.zero		0
	.zero		64


//--------------------- .nv.constant0._Z17CudaCalculations1x --------------------------
	.section	.nv.constant0._Z17CudaCalculations1x,"a",@progbits
	.sectionflags	@""
	.align	4
.nv.constant0._Z17CudaCalculations1x:
	.zero		904


//--------------------- .nv.constant0._Z16CudaCalculationsx --------------------------
	.section	.nv.constant0._Z16CudaCalculationsx,"a",@progbits
	.sectionflags	@""
	.align	4
.nv.constant0._Z16CudaCalculationsx:
	.zero		904


//--------------------- SYMBOLS --------------------------

	.type		.nv.reservedSmem.offset0,@object
	.size		.nv.reservedSmem.offset0,0x4
	.type		vprintf,@function
